//
// Generated by NVIDIA NVVM Compiler
//
// Compiler Build ID: CL-36424714
// Cuda compilation tools, release 13.0, V13.0.88
// Based on NVVM 20.0.0
//

.version 9.0
.target sm_100
.address_size 64

	// .globl	_Z44extrapolate_second_order_and_limit_by_vertexidPdS_PlS0_S0_S_S_S_S_S_

.visible .entry _Z44extrapolate_second_order_and_limit_by_vertexidPdS_PlS0_S0_S_S_S_S_S_(
	.param .u32 _Z44extrapolate_second_order_and_limit_by_vertexidPdS_PlS0_S0_S_S_S_S_S__param_0,
	.param .f64 _Z44extrapolate_second_order_and_limit_by_vertexidPdS_PlS0_S0_S_S_S_S_S__param_1,
	.param .u64 .ptr .align 1 _Z44extrapolate_second_order_and_limit_by_vertexidPdS_PlS0_S0_S_S_S_S_S__param_2,
	.param .u64 .ptr .align 1 _Z44extrapolate_second_order_and_limit_by_vertexidPdS_PlS0_S0_S_S_S_S_S__param_3,
	.param .u64 .ptr .align 1 _Z44extrapolate_second_order_and_limit_by_vertexidPdS_PlS0_S0_S_S_S_S_S__param_4,
	.param .u64 .ptr .align 1 _Z44extrapolate_second_order_and_limit_by_vertexidPdS_PlS0_S0_S_S_S_S_S__param_5,
	.param .u64 .ptr .align 1 _Z44extrapolate_second_order_and_limit_by_vertexidPdS_PlS0_S0_S_S_S_S_S__param_6,
	.param .u64 .ptr .align 1 _Z44extrapolate_second_order_and_limit_by_vertexidPdS_PlS0_S0_S_S_S_S_S__param_7,
	.param .u64 .ptr .align 1 _Z44extrapolate_second_order_and_limit_by_vertexidPdS_PlS0_S0_S_S_S_S_S__param_8,
	.param .u64 .ptr .align 1 _Z44extrapolate_second_order_and_limit_by_vertexidPdS_PlS0_S0_S_S_S_S_S__param_9,
	.param .u64 .ptr .align 1 _Z44extrapolate_second_order_and_limit_by_vertexidPdS_PlS0_S0_S_S_S_S_S__param_10,
	.param .u64 .ptr .align 1 _Z44extrapolate_second_order_and_limit_by_vertexidPdS_PlS0_S0_S_S_S_S_S__param_11
)
{
	.reg .pred 	%p<20>;
	.reg .b32 	%r<24>;
	.reg .b64 	%rd<95>;
	.reg .b64 	%fd<152>;

	ld.param.u32 	%r8, [_Z44extrapolate_second_order_and_limit_by_vertexidPdS_PlS0_S0_S_S_S_S_S__param_0];
	ld.param.u64 	%rd32, [_Z44extrapolate_second_order_and_limit_by_vertexidPdS_PlS0_S0_S_S_S_S_S__param_2];
	ld.param.u64 	%rd26, [_Z44extrapolate_second_order_and_limit_by_vertexidPdS_PlS0_S0_S_S_S_S_S__param_4];
	ld.param.u64 	%rd33, [_Z44extrapolate_second_order_and_limit_by_vertexidPdS_PlS0_S0_S_S_S_S_S__param_5];
	ld.param.u64 	%rd27, [_Z44extrapolate_second_order_and_limit_by_vertexidPdS_PlS0_S0_S_S_S_S_S__param_6];
	ld.param.u64 	%rd34, [_Z44extrapolate_second_order_and_limit_by_vertexidPdS_PlS0_S0_S_S_S_S_S__param_7];
	ld.param.u64 	%rd28, [_Z44extrapolate_second_order_and_limit_by_vertexidPdS_PlS0_S0_S_S_S_S_S__param_8];
	ld.param.u64 	%rd30, [_Z44extrapolate_second_order_and_limit_by_vertexidPdS_PlS0_S0_S_S_S_S_S__param_10];
	ld.param.u64 	%rd31, [_Z44extrapolate_second_order_and_limit_by_vertexidPdS_PlS0_S0_S_S_S_S_S__param_11];
	cvta.to.global.u64 	%rd1, %rd33;
	cvta.to.global.u64 	%rd2, %rd32;
	cvta.to.global.u64 	%rd3, %rd34;
	mov.u32 	%r9, %tid.x;
	mov.u32 	%r10, %tid.y;
	mov.u32 	%r11, %ntid.x;
	mov.u32 	%r12, %ctaid.x;
	mov.u32 	%r13, %ctaid.y;
	mov.u32 	%r14, %nctaid.x;
	mad.lo.s32 	%r15, %r13, %r14, %r12;
	mov.u32 	%r16, %ntid.y;
	mad.lo.s32 	%r17, %r15, %r16, %r10;
	mad.lo.s32 	%r1, %r17, %r11, %r9;
	setp.ge.s32 	%p1, %r1, %r8;
	@%p1 bra 	$L__BB0_16;
	cvta.to.global.u64 	%rd35, %rd26;
	mul.wide.s32 	%rd36, %r1, 8;
	add.s64 	%rd37, %rd35, %rd36;
	ld.global.u64 	%rd4, [%rd37];
	setp.gt.s64 	%p2, %rd4, 1;
	add.s64 	%rd5, %rd3, %rd36;
	add.s64 	%rd6, %rd2, %rd36;
	cvta.to.global.u64 	%rd38, %rd30;
	add.s64 	%rd7, %rd38, %rd36;
	cvta.to.global.u64 	%rd39, %rd31;
	add.s64 	%rd8, %rd39, %rd36;
	mul.wide.s32 	%rd9, %r8, 8;
	@%p2 bra 	$L__BB0_4;
	add.s64 	%rd51, %rd1, %rd36;
	ld.global.u64 	%rd10, [%rd51];
	cvt.u32.u64 	%r2, %rd10;
	add.s64 	%rd52, %rd51, %rd9;
	ld.global.u64 	%rd53, [%rd52];
	cvt.u32.u64 	%r3, %rd53;
	add.s64 	%rd54, %rd52, %rd9;
	ld.global.u64 	%rd55, [%rd54];
	cvt.u32.u64 	%r4, %rd55;
	setp.eq.s32 	%p8, %r2, %r3;
	setp.eq.s32 	%p9, %r3, %r4;
	or.pred  	%p10, %p8, %p9;
	@%p10 bra 	$L__BB0_9;
	shl.b64 	%rd56, %rd10, 32;
	shr.s64 	%rd57, %rd56, 29;
	add.s64 	%rd58, %rd3, %rd57;
	ld.global.f64 	%fd30, [%rd58];
	shl.b64 	%rd59, %rd53, 32;
	shr.s64 	%rd60, %rd59, 29;
	add.s64 	%rd61, %rd3, %rd60;
	ld.global.f64 	%fd31, [%rd61];
	shl.b64 	%rd62, %rd55, 32;
	shr.s64 	%rd63, %rd62, 29;
	add.s64 	%rd64, %rd3, %rd63;
	ld.global.f64 	%fd32, [%rd64];
	add.s64 	%rd65, %rd2, %rd57;
	ld.global.f64 	%fd33, [%rd65];
	add.s32 	%r20, %r8, %r2;
	mul.wide.s32 	%rd66, %r20, 8;
	add.s64 	%rd67, %rd2, %rd66;
	ld.global.f64 	%fd34, [%rd67];
	add.s64 	%rd68, %rd2, %rd60;
	ld.global.f64 	%fd35, [%rd68];
	add.s32 	%r21, %r8, %r3;
	mul.wide.s32 	%rd69, %r21, 8;
	add.s64 	%rd70, %rd2, %rd69;
	ld.global.f64 	%fd36, [%rd70];
	add.s64 	%rd71, %rd2, %rd63;
	ld.global.f64 	%fd37, [%rd71];
	add.s32 	%r22, %r8, %r4;
	mul.wide.s32 	%rd72, %r22, 8;
	add.s64 	%rd73, %rd2, %rd72;
	ld.global.f64 	%fd38, [%rd73];
	sub.f64 	%fd39, %fd38, %fd34;
	sub.f64 	%fd40, %fd35, %fd33;
	mul.f64 	%fd41, %fd40, %fd39;
	sub.f64 	%fd42, %fd36, %fd34;
	sub.f64 	%fd43, %fd37, %fd33;
	mul.f64 	%fd44, %fd42, %fd43;
	sub.f64 	%fd45, %fd41, %fd44;
	sub.f64 	%fd46, %fd31, %fd30;
	mul.f64 	%fd47, %fd46, %fd39;
	sub.f64 	%fd48, %fd32, %fd30;
	mul.f64 	%fd49, %fd48, %fd42;
	sub.f64 	%fd50, %fd47, %fd49;
	div.rn.f64 	%fd51, %fd50, %fd45;
	st.global.f64 	[%rd7], %fd51;
	mul.f64 	%fd52, %fd48, %fd40;
	mul.f64 	%fd53, %fd46, %fd43;
	sub.f64 	%fd54, %fd52, %fd53;
	div.rn.f64 	%fd55, %fd54, %fd45;
	st.global.f64 	[%rd8], %fd55;
	bra.uni 	$L__BB0_9;
$L__BB0_4:
	setp.ne.s64 	%p3, %rd4, 2;
	@%p3 bra 	$L__BB0_9;
	mov.b32 	%r23, 0;
$L__BB0_6:
	mad.lo.s32 	%r19, %r23, %r8, %r1;
	mul.wide.s32 	%rd40, %r19, 8;
	add.s64 	%rd41, %rd1, %rd40;
	ld.global.u64 	%rd42, [%rd41];
	cvt.u32.u64 	%r6, %rd42;
	add.s32 	%r7, %r23, 1;
	setp.lt.u32 	%p4, %r23, 2;
	setp.eq.s32 	%p5, %r1, %r6;
	and.pred  	%p6, %p4, %p5;
	mov.u32 	%r23, %r7;
	@%p6 bra 	$L__BB0_6;
	setp.eq.s32 	%p7, %r1, %r6;
	@%p7 bra 	$L__BB0_9;
	cvt.s64.s32 	%rd43, %rd42;
	shl.b64 	%rd44, %rd43, 3;
	add.s64 	%rd45, %rd3, %rd44;
	ld.global.f64 	%fd15, [%rd45];
	ld.global.f64 	%fd16, [%rd5];
	add.s64 	%rd46, %rd2, %rd44;
	ld.global.f64 	%fd17, [%rd46];
	add.s64 	%rd48, %rd46, %rd9;
	ld.global.f64 	%fd18, [%rd48];
	ld.global.f64 	%fd19, [%rd6];
	add.s64 	%rd49, %rd6, %rd9;
	ld.global.f64 	%fd20, [%rd49];
	sub.f64 	%fd21, %fd19, %fd17;
	sub.f64 	%fd22, %fd20, %fd18;
	mul.f64 	%fd23, %fd22, %fd22;
	fma.rn.f64 	%fd24, %fd21, %fd21, %fd23;
	sub.f64 	%fd25, %fd16, %fd15;
	mul.f64 	%fd26, %fd25, %fd21;
	div.rn.f64 	%fd27, %fd26, %fd24;
	st.global.f64 	[%rd7], %fd27;
	mul.f64 	%fd28, %fd25, %fd22;
	div.rn.f64 	%fd29, %fd28, %fd24;
	st.global.f64 	[%rd8], %fd29;
$L__BB0_9:
	ld.param.u64 	%rd94, [_Z44extrapolate_second_order_and_limit_by_vertexidPdS_PlS0_S0_S_S_S_S_S__param_9];
	ld.param.u64 	%rd93, [_Z44extrapolate_second_order_and_limit_by_vertexidPdS_PlS0_S0_S_S_S_S_S__param_3];
	ld.global.f64 	%fd56, [%rd6];
	add.s64 	%rd74, %rd6, %rd9;
	ld.global.f64 	%fd57, [%rd74];
	cvta.to.global.u64 	%rd75, %rd93;
	mul.wide.s32 	%rd76, %r1, 8;
	add.s64 	%rd77, %rd75, %rd76;
	ld.global.f64 	%fd58, [%rd77];
	add.s64 	%rd78, %rd77, %rd9;
	ld.global.f64 	%fd59, [%rd78];
	add.s64 	%rd79, %rd78, %rd9;
	ld.global.f64 	%fd60, [%rd79];
	add.s64 	%rd80, %rd79, %rd9;
	ld.global.f64 	%fd61, [%rd80];
	add.s64 	%rd81, %rd80, %rd9;
	ld.global.f64 	%fd62, [%rd81];
	add.s64 	%rd82, %rd81, %rd9;
	ld.global.f64 	%fd63, [%rd82];
	ld.global.f64 	%fd64, [%rd5];
	ld.global.f64 	%fd65, [%rd7];
	sub.f64 	%fd66, %fd58, %fd56;
	fma.rn.f64 	%fd67, %fd66, %fd65, %fd64;
	ld.global.f64 	%fd68, [%rd8];
	sub.f64 	%fd69, %fd59, %fd57;
	fma.rn.f64 	%fd70, %fd69, %fd68, %fd67;
	cvta.to.global.u64 	%rd83, %rd28;
	add.s64 	%rd14, %rd83, %rd76;
	st.global.f64 	[%rd14], %fd70;
	ld.global.f64 	%fd71, [%rd5];
	ld.global.f64 	%fd72, [%rd7];
	sub.f64 	%fd73, %fd60, %fd56;
	fma.rn.f64 	%fd74, %fd73, %fd72, %fd71;
	ld.global.f64 	%fd75, [%rd8];
	sub.f64 	%fd76, %fd61, %fd57;
	fma.rn.f64 	%fd77, %fd76, %fd75, %fd74;
	add.s64 	%rd15, %rd14, %rd9;
	st.global.f64 	[%rd15], %fd77;
	ld.global.f64 	%fd78, [%rd5];
	ld.global.f64 	%fd79, [%rd7];
	sub.f64 	%fd80, %fd62, %fd56;
	fma.rn.f64 	%fd81, %fd80, %fd79, %fd78;
	ld.global.f64 	%fd82, [%rd8];
	sub.f64 	%fd83, %fd63, %fd57;
	fma.rn.f64 	%fd84, %fd83, %fd82, %fd81;
	add.s64 	%rd16, %rd15, %rd9;
	st.global.f64 	[%rd16], %fd84;
	ld.global.f64 	%fd85, [%rd15];
	add.f64 	%fd86, %fd85, %fd84;
	mul.f64 	%fd87, %fd86, 0d3FE0000000000000;
	cvta.to.global.u64 	%rd84, %rd94;
	add.s64 	%rd17, %rd84, %rd76;
	st.global.f64 	[%rd17], %fd87;
	ld.global.f64 	%fd88, [%rd16];
	ld.global.f64 	%fd89, [%rd14];
	add.f64 	%fd90, %fd88, %fd89;
	mul.f64 	%fd91, %fd90, 0d3FE0000000000000;
	add.s64 	%rd18, %rd17, %rd9;
	st.global.f64 	[%rd18], %fd91;
	ld.global.f64 	%fd92, [%rd14];
	ld.global.f64 	%fd93, [%rd15];
	add.f64 	%fd94, %fd92, %fd93;
	mul.f64 	%fd95, %fd94, 0d3FE0000000000000;
	add.s64 	%rd19, %rd18, %rd9;
	st.global.f64 	[%rd19], %fd95;
	ld.global.f64 	%fd1, [%rd5];
	cvta.to.global.u64 	%rd85, %rd27;
	add.s64 	%rd20, %rd85, %rd76;
	ld.global.u64 	%rd21, [%rd20];
	setp.lt.s64 	%p11, %rd21, 0;
	mov.f64 	%fd148, %fd1;
	mov.f64 	%fd149, %fd1;
	@%p11 bra 	$L__BB0_11;
	shl.b64 	%rd86, %rd21, 3;
	add.s64 	%rd87, %rd3, %rd86;
	ld.global.f64 	%fd96, [%rd87];
	min.f64 	%fd148, %fd1, %fd96;
	max.f64 	%fd149, %fd1, %fd96;
$L__BB0_11:
	add.s64 	%rd22, %rd20, %rd9;
	ld.global.u64 	%rd23, [%rd22];
	setp.lt.s64 	%p12, %rd23, 0;
	@%p12 bra 	$L__BB0_13;
	shl.b64 	%rd88, %rd23, 3;
	add.s64 	%rd89, %rd3, %rd88;
	ld.global.f64 	%fd97, [%rd89];
	min.f64 	%fd148, %fd148, %fd97;
	max.f64 	%fd149, %fd149, %fd97;
$L__BB0_13:
	add.s64 	%rd90, %rd22, %rd9;
	ld.global.u64 	%rd24, [%rd90];
	setp.lt.s64 	%p13, %rd24, 0;
	@%p13 bra 	$L__BB0_15;
	shl.b64 	%rd91, %rd24, 3;
	add.s64 	%rd92, %rd3, %rd91;
	ld.global.f64 	%fd98, [%rd92];
	min.f64 	%fd148, %fd148, %fd98;
	max.f64 	%fd149, %fd149, %fd98;
$L__BB0_15:
	ld.param.f64 	%fd145, [_Z44extrapolate_second_order_and_limit_by_vertexidPdS_PlS0_S0_S_S_S_S_S__param_1];
	sub.f64 	%fd99, %fd149, %fd1;
	sub.f64 	%fd100, %fd148, %fd1;
	ld.global.f64 	%fd101, [%rd14];
	sub.f64 	%fd102, %fd101, %fd1;
	setp.gt.f64 	%p14, %fd102, 0d0000000000000000;
	div.rn.f64 	%fd103, %fd99, %fd102;
	selp.f64 	%fd104, %fd103, 0d3FF0000000000000, %p14;
	setp.lt.f64 	%p15, %fd102, 0d0000000000000000;
	div.rn.f64 	%fd105, %fd100, %fd102;
	selp.f64 	%fd106, %fd105, %fd104, %p15;
	mul.f64 	%fd107, %fd145, %fd106;
	min.f64 	%fd108, %fd107, 0d3FF0000000000000;
	ld.global.f64 	%fd109, [%rd15];
	sub.f64 	%fd110, %fd109, %fd1;
	setp.gt.f64 	%p16, %fd110, 0d0000000000000000;
	div.rn.f64 	%fd111, %fd99, %fd110;
	selp.f64 	%fd112, %fd111, 0d3FF0000000000000, %p16;
	setp.lt.f64 	%p17, %fd110, 0d0000000000000000;
	div.rn.f64 	%fd113, %fd100, %fd110;
	selp.f64 	%fd114, %fd113, %fd112, %p17;
	mul.f64 	%fd115, %fd145, %fd114;
	min.f64 	%fd116, %fd115, 0d3FF0000000000000;
	min.f64 	%fd117, %fd116, %fd108;
	ld.global.f64 	%fd118, [%rd16];
	sub.f64 	%fd119, %fd118, %fd1;
	setp.gt.f64 	%p18, %fd119, 0d0000000000000000;
	div.rn.f64 	%fd120, %fd99, %fd119;
	selp.f64 	%fd121, %fd120, 0d3FF0000000000000, %p18;
	setp.lt.f64 	%p19, %fd119, 0d0000000000000000;
	div.rn.f64 	%fd122, %fd100, %fd119;
	selp.f64 	%fd123, %fd122, %fd121, %p19;
	mul.f64 	%fd124, %fd145, %fd123;
	min.f64 	%fd125, %fd124, 0d3FF0000000000000;
	min.f64 	%fd126, %fd125, %fd117;
	ld.global.f64 	%fd127, [%rd7];
	mul.f64 	%fd128, %fd126, %fd127;
	st.global.f64 	[%rd7], %fd128;
	ld.global.f64 	%fd129, [%rd8];
	mul.f64 	%fd130, %fd126, %fd129;
	st.global.f64 	[%rd8], %fd130;
	fma.rn.f64 	%fd131, %fd126, %fd102, %fd1;
	st.global.f64 	[%rd14], %fd131;
	fma.rn.f64 	%fd132, %fd126, %fd110, %fd1;
	st.global.f64 	[%rd15], %fd132;
	fma.rn.f64 	%fd133, %fd126, %fd119, %fd1;
	st.global.f64 	[%rd16], %fd133;
	ld.global.f64 	%fd134, [%rd15];
	add.f64 	%fd135, %fd134, %fd133;
	mul.f64 	%fd136, %fd135, 0d3FE0000000000000;
	st.global.f64 	[%rd17], %fd136;
	ld.global.f64 	%fd137, [%rd16];
	ld.global.f64 	%fd138, [%rd14];
	add.f64 	%fd139, %fd137, %fd138;
	mul.f64 	%fd140, %fd139, 0d3FE0000000000000;
	st.global.f64 	[%rd18], %fd140;
	ld.global.f64 	%fd141, [%rd14];
	ld.global.f64 	%fd142, [%rd15];
	add.f64 	%fd143, %fd141, %fd142;
	mul.f64 	%fd144, %fd143, 0d3FE0000000000000;
	st.global.f64 	[%rd19], %fd144;
$L__BB0_16:
	ret;

}
	// .globl	_Z42extrapolate_second_order_and_limit_by_edgeidPdS_PlS0_S0_S_S_S_S_S_
.visible .entry _Z42extrapolate_second_order_and_limit_by_edgeidPdS_PlS0_S0_S_S_S_S_S_(
	.param .u32 _Z42extrapolate_second_order_and_limit_by_edgeidPdS_PlS0_S0_S_S_S_S_S__param_0,
	.param .f64 _Z42extrapolate_second_order_and_limit_by_edgeidPdS_PlS0_S0_S_S_S_S_S__param_1,
	.param .u64 .ptr .align 1 _Z42extrapolate_second_order_and_limit_by_edgeidPdS_PlS0_S0_S_S_S_S_S__param_2,
	.param .u64 .ptr .align 1 _Z42extrapolate_second_order_and_limit_by_edgeidPdS_PlS0_S0_S_S_S_S_S__param_3,
	.param .u64 .ptr .align 1 _Z42extrapolate_second_order_and_limit_by_edgeidPdS_PlS0_S0_S_S_S_S_S__param_4,
	.param .u64 .ptr .align 1 _Z42extrapolate_second_order_and_limit_by_edgeidPdS_PlS0_S0_S_S_S_S_S__param_5,
	.param .u64 .ptr .align 1 _Z42extrapolate_second_order_and_limit_by_edgeidPdS_PlS0_S0_S_S_S_S_S__param_6,
	.param .u64 .ptr .align 1 _Z42extrapolate_second_order_and_limit_by_edgeidPdS_PlS0_S0_S_S_S_S_S__param_7,
	.param .u64 .ptr .align 1 _Z42extrapolate_second_order_and_limit_by_edgeidPdS_PlS0_S0_S_S_S_S_S__param_8,
	.param .u64 .ptr .align 1 _Z42extrapolate_second_order_and_limit_by_edgeidPdS_PlS0_S0_S_S_S_S_S__param_9,
	.param .u64 .ptr .align 1 _Z42extrapolate_second_order_and_limit_by_edgeidPdS_PlS0_S0_S_S_S_S_S__param_10,
	.param .u64 .ptr .align 1 _Z42extrapolate_second_order_and_limit_by_edgeidPdS_PlS0_S0_S_S_S_S_S__param_11
)
{
	.reg .pred 	%p<20>;
	.reg .b32 	%r<24>;
	.reg .b64 	%rd<95>;
	.reg .b64 	%fd<154>;

	ld.param.u32 	%r8, [_Z42extrapolate_second_order_and_limit_by_edgeidPdS_PlS0_S0_S_S_S_S_S__param_0];
	ld.param.u64 	%rd32, [_Z42extrapolate_second_order_and_limit_by_edgeidPdS_PlS0_S0_S_S_S_S_S__param_2];
	ld.param.u64 	%rd26, [_Z42extrapolate_second_order_and_limit_by_edgeidPdS_PlS0_S0_S_S_S_S_S__param_4];
	ld.param.u64 	%rd33, [_Z42extrapolate_second_order_and_limit_by_edgeidPdS_PlS0_S0_S_S_S_S_S__param_5];
	ld.param.u64 	%rd27, [_Z42extrapolate_second_order_and_limit_by_edgeidPdS_PlS0_S0_S_S_S_S_S__param_6];
	ld.param.u64 	%rd34, [_Z42extrapolate_second_order_and_limit_by_edgeidPdS_PlS0_S0_S_S_S_S_S__param_7];
	ld.param.u64 	%rd28, [_Z42extrapolate_second_order_and_limit_by_edgeidPdS_PlS0_S0_S_S_S_S_S__param_8];
	ld.param.u64 	%rd30, [_Z42extrapolate_second_order_and_limit_by_edgeidPdS_PlS0_S0_S_S_S_S_S__param_10];
	ld.param.u64 	%rd31, [_Z42extrapolate_second_order_and_limit_by_edgeidPdS_PlS0_S0_S_S_S_S_S__param_11];
	cvta.to.global.u64 	%rd1, %rd33;
	cvta.to.global.u64 	%rd2, %rd32;
	cvta.to.global.u64 	%rd3, %rd34;
	mov.u32 	%r9, %tid.x;
	mov.u32 	%r10, %tid.y;
	mov.u32 	%r11, %ntid.x;
	mov.u32 	%r12, %ctaid.x;
	mov.u32 	%r13, %ctaid.y;
	mov.u32 	%r14, %nctaid.x;
	mad.lo.s32 	%r15, %r13, %r14, %r12;
	mov.u32 	%r16, %ntid.y;
	mad.lo.s32 	%r17, %r15, %r16, %r10;
	mad.lo.s32 	%r1, %r17, %r11, %r9;
	setp.ge.s32 	%p1, %r1, %r8;
	@%p1 bra 	$L__BB1_16;
	cvta.to.global.u64 	%rd35, %rd26;
	mul.wide.s32 	%rd36, %r1, 8;
	add.s64 	%rd37, %rd35, %rd36;
	ld.global.u64 	%rd4, [%rd37];
	setp.gt.s64 	%p2, %rd4, 1;
	add.s64 	%rd5, %rd3, %rd36;
	add.s64 	%rd6, %rd2, %rd36;
	cvta.to.global.u64 	%rd38, %rd30;
	add.s64 	%rd7, %rd38, %rd36;
	cvta.to.global.u64 	%rd39, %rd31;
	add.s64 	%rd8, %rd39, %rd36;
	mul.wide.s32 	%rd9, %r8, 8;
	@%p2 bra 	$L__BB1_4;
	add.s64 	%rd51, %rd1, %rd36;
	ld.global.u64 	%rd10, [%rd51];
	cvt.u32.u64 	%r2, %rd10;
	add.s64 	%rd52, %rd51, %rd9;
	ld.global.u64 	%rd53, [%rd52];
	cvt.u32.u64 	%r3, %rd53;
	add.s64 	%rd54, %rd52, %rd9;
	ld.global.u64 	%rd55, [%rd54];
	cvt.u32.u64 	%r4, %rd55;
	setp.eq.s32 	%p8, %r2, %r3;
	setp.eq.s32 	%p9, %r3, %r4;
	or.pred  	%p10, %p8, %p9;
	@%p10 bra 	$L__BB1_9;
	shl.b64 	%rd56, %rd10, 32;
	shr.s64 	%rd57, %rd56, 29;
	add.s64 	%rd58, %rd3, %rd57;
	ld.global.f64 	%fd31, [%rd58];
	shl.b64 	%rd59, %rd53, 32;
	shr.s64 	%rd60, %rd59, 29;
	add.s64 	%rd61, %rd3, %rd60;
	ld.global.f64 	%fd32, [%rd61];
	shl.b64 	%rd62, %rd55, 32;
	shr.s64 	%rd63, %rd62, 29;
	add.s64 	%rd64, %rd3, %rd63;
	ld.global.f64 	%fd33, [%rd64];
	add.s64 	%rd65, %rd2, %rd57;
	ld.global.f64 	%fd34, [%rd65];
	add.s32 	%r20, %r8, %r2;
	mul.wide.s32 	%rd66, %r20, 8;
	add.s64 	%rd67, %rd2, %rd66;
	ld.global.f64 	%fd35, [%rd67];
	add.s64 	%rd68, %rd2, %rd60;
	ld.global.f64 	%fd36, [%rd68];
	add.s32 	%r21, %r8, %r3;
	mul.wide.s32 	%rd69, %r21, 8;
	add.s64 	%rd70, %rd2, %rd69;
	ld.global.f64 	%fd37, [%rd70];
	add.s64 	%rd71, %rd2, %rd63;
	ld.global.f64 	%fd38, [%rd71];
	add.s32 	%r22, %r8, %r4;
	mul.wide.s32 	%rd72, %r22, 8;
	add.s64 	%rd73, %rd2, %rd72;
	ld.global.f64 	%fd39, [%rd73];
	sub.f64 	%fd40, %fd39, %fd35;
	sub.f64 	%fd41, %fd36, %fd34;
	mul.f64 	%fd42, %fd41, %fd40;
	sub.f64 	%fd43, %fd37, %fd35;
	sub.f64 	%fd44, %fd38, %fd34;
	mul.f64 	%fd45, %fd43, %fd44;
	sub.f64 	%fd46, %fd42, %fd45;
	sub.f64 	%fd47, %fd32, %fd31;
	mul.f64 	%fd48, %fd47, %fd40;
	sub.f64 	%fd49, %fd33, %fd31;
	mul.f64 	%fd50, %fd49, %fd43;
	sub.f64 	%fd51, %fd48, %fd50;
	div.rn.f64 	%fd52, %fd51, %fd46;
	st.global.f64 	[%rd7], %fd52;
	mul.f64 	%fd53, %fd49, %fd41;
	mul.f64 	%fd54, %fd47, %fd44;
	sub.f64 	%fd55, %fd53, %fd54;
	div.rn.f64 	%fd56, %fd55, %fd46;
	st.global.f64 	[%rd8], %fd56;
	bra.uni 	$L__BB1_9;
$L__BB1_4:
	setp.ne.s64 	%p3, %rd4, 2;
	@%p3 bra 	$L__BB1_9;
	mov.b32 	%r23, 0;
$L__BB1_6:
	mad.lo.s32 	%r19, %r23, %r8, %r1;
	mul.wide.s32 	%rd40, %r19, 8;
	add.s64 	%rd41, %rd1, %rd40;
	ld.global.u64 	%rd42, [%rd41];
	cvt.u32.u64 	%r6, %rd42;
	add.s32 	%r7, %r23, 1;
	setp.lt.u32 	%p4, %r23, 2;
	setp.eq.s32 	%p5, %r1, %r6;
	and.pred  	%p6, %p4, %p5;
	mov.u32 	%r23, %r7;
	@%p6 bra 	$L__BB1_6;
	setp.eq.s32 	%p7, %r1, %r6;
	@%p7 bra 	$L__BB1_9;
	cvt.s64.s32 	%rd43, %rd42;
	shl.b64 	%rd44, %rd43, 3;
	add.s64 	%rd45, %rd3, %rd44;
	ld.global.f64 	%fd16, [%rd45];
	ld.global.f64 	%fd17, [%rd5];
	add.s64 	%rd46, %rd2, %rd44;
	ld.global.f64 	%fd18, [%rd46];
	add.s64 	%rd48, %rd46, %rd9;
	ld.global.f64 	%fd19, [%rd48];
	ld.global.f64 	%fd20, [%rd6];
	add.s64 	%rd49, %rd6, %rd9;
	ld.global.f64 	%fd21, [%rd49];
	sub.f64 	%fd22, %fd20, %fd18;
	sub.f64 	%fd23, %fd21, %fd19;
	mul.f64 	%fd24, %fd23, %fd23;
	fma.rn.f64 	%fd25, %fd22, %fd22, %fd24;
	sub.f64 	%fd26, %fd17, %fd16;
	mul.f64 	%fd27, %fd26, %fd22;
	div.rn.f64 	%fd28, %fd27, %fd25;
	st.global.f64 	[%rd7], %fd28;
	mul.f64 	%fd29, %fd26, %fd23;
	div.rn.f64 	%fd30, %fd29, %fd25;
	st.global.f64 	[%rd8], %fd30;
$L__BB1_9:
	ld.param.u64 	%rd94, [_Z42extrapolate_second_order_and_limit_by_edgeidPdS_PlS0_S0_S_S_S_S_S__param_9];
	ld.param.u64 	%rd93, [_Z42extrapolate_second_order_and_limit_by_edgeidPdS_PlS0_S0_S_S_S_S_S__param_3];
	ld.global.f64 	%fd57, [%rd6];
	add.s64 	%rd74, %rd6, %rd9;
	ld.global.f64 	%fd58, [%rd74];
	cvta.to.global.u64 	%rd75, %rd93;
	mul.wide.s32 	%rd76, %r1, 8;
	add.s64 	%rd77, %rd75, %rd76;
	ld.global.f64 	%fd59, [%rd77];
	add.s64 	%rd78, %rd77, %rd9;
	ld.global.f64 	%fd60, [%rd78];
	add.s64 	%rd79, %rd78, %rd9;
	ld.global.f64 	%fd61, [%rd79];
	add.s64 	%rd80, %rd79, %rd9;
	ld.global.f64 	%fd62, [%rd80];
	add.s64 	%rd81, %rd80, %rd9;
	ld.global.f64 	%fd63, [%rd81];
	add.s64 	%rd82, %rd81, %rd9;
	ld.global.f64 	%fd64, [%rd82];
	ld.global.f64 	%fd65, [%rd5];
	ld.global.f64 	%fd66, [%rd7];
	sub.f64 	%fd67, %fd59, %fd57;
	fma.rn.f64 	%fd68, %fd67, %fd66, %fd65;
	ld.global.f64 	%fd69, [%rd8];
	sub.f64 	%fd70, %fd60, %fd58;
	fma.rn.f64 	%fd71, %fd70, %fd69, %fd68;
	cvta.to.global.u64 	%rd83, %rd28;
	add.s64 	%rd14, %rd83, %rd76;
	st.global.f64 	[%rd14], %fd71;
	ld.global.f64 	%fd72, [%rd5];
	ld.global.f64 	%fd73, [%rd7];
	sub.f64 	%fd74, %fd61, %fd57;
	fma.rn.f64 	%fd75, %fd74, %fd73, %fd72;
	ld.global.f64 	%fd76, [%rd8];
	sub.f64 	%fd77, %fd62, %fd58;
	fma.rn.f64 	%fd78, %fd77, %fd76, %fd75;
	add.s64 	%rd15, %rd14, %rd9;
	st.global.f64 	[%rd15], %fd78;
	ld.global.f64 	%fd79, [%rd5];
	ld.global.f64 	%fd80, [%rd7];
	sub.f64 	%fd81, %fd63, %fd57;
	fma.rn.f64 	%fd82, %fd81, %fd80, %fd79;
	ld.global.f64 	%fd83, [%rd8];
	sub.f64 	%fd84, %fd64, %fd58;
	fma.rn.f64 	%fd85, %fd84, %fd83, %fd82;
	add.s64 	%rd16, %rd15, %rd9;
	st.global.f64 	[%rd16], %fd85;
	ld.global.f64 	%fd86, [%rd15];
	add.f64 	%fd87, %fd86, %fd85;
	mul.f64 	%fd88, %fd87, 0d3FE0000000000000;
	cvta.to.global.u64 	%rd84, %rd94;
	add.s64 	%rd17, %rd84, %rd76;
	st.global.f64 	[%rd17], %fd88;
	ld.global.f64 	%fd89, [%rd16];
	ld.global.f64 	%fd90, [%rd14];
	add.f64 	%fd91, %fd89, %fd90;
	mul.f64 	%fd92, %fd91, 0d3FE0000000000000;
	add.s64 	%rd18, %rd17, %rd9;
	st.global.f64 	[%rd18], %fd92;
	ld.global.f64 	%fd93, [%rd14];
	ld.global.f64 	%fd94, [%rd15];
	add.f64 	%fd95, %fd93, %fd94;
	mul.f64 	%fd1, %fd95, 0d3FE0000000000000;
	add.s64 	%rd19, %rd18, %rd9;
	st.global.f64 	[%rd19], %fd1;
	ld.global.f64 	%fd2, [%rd5];
	cvta.to.global.u64 	%rd85, %rd27;
	add.s64 	%rd20, %rd85, %rd76;
	ld.global.u64 	%rd21, [%rd20];
	setp.lt.s64 	%p11, %rd21, 0;
	mov.f64 	%fd150, %fd2;
	mov.f64 	%fd151, %fd2;
	@%p11 bra 	$L__BB1_11;
	shl.b64 	%rd86, %rd21, 3;
	add.s64 	%rd87, %rd3, %rd86;
	ld.global.f64 	%fd96, [%rd87];
	min.f64 	%fd150, %fd2, %fd96;
	max.f64 	%fd151, %fd2, %fd96;
$L__BB1_11:
	add.s64 	%rd22, %rd20, %rd9;
	ld.global.u64 	%rd23, [%rd22];
	setp.lt.s64 	%p12, %rd23, 0;
	@%p12 bra 	$L__BB1_13;
	shl.b64 	%rd88, %rd23, 3;
	add.s64 	%rd89, %rd3, %rd88;
	ld.global.f64 	%fd97, [%rd89];
	min.f64 	%fd150, %fd150, %fd97;
	max.f64 	%fd151, %fd151, %fd97;
$L__BB1_13:
	add.s64 	%rd90, %rd22, %rd9;
	ld.global.u64 	%rd24, [%rd90];
	setp.lt.s64 	%p13, %rd24, 0;
	@%p13 bra 	$L__BB1_15;
	shl.b64 	%rd91, %rd24, 3;
	add.s64 	%rd92, %rd3, %rd91;
	ld.global.f64 	%fd98, [%rd92];
	min.f64 	%fd150, %fd150, %fd98;
	max.f64 	%fd151, %fd151, %fd98;
$L__BB1_15:
	ld.param.f64 	%fd147, [_Z42extrapolate_second_order_and_limit_by_edgeidPdS_PlS0_S0_S_S_S_S_S__param_1];
	sub.f64 	%fd99, %fd151, %fd2;
	sub.f64 	%fd100, %fd150, %fd2;
	ld.global.f64 	%fd101, [%rd17];
	sub.f64 	%fd102, %fd101, %fd2;
	setp.gt.f64 	%p14, %fd102, 0d0000000000000000;
	div.rn.f64 	%fd103, %fd99, %fd102;
	selp.f64 	%fd104, %fd103, 0d3FF0000000000000, %p14;
	setp.lt.f64 	%p15, %fd102, 0d0000000000000000;
	div.rn.f64 	%fd105, %fd100, %fd102;
	selp.f64 	%fd106, %fd105, %fd104, %p15;
	mul.f64 	%fd107, %fd147, %fd106;
	min.f64 	%fd108, %fd107, 0d3FF0000000000000;
	ld.global.f64 	%fd109, [%rd18];
	sub.f64 	%fd110, %fd109, %fd2;
	setp.gt.f64 	%p16, %fd110, 0d0000000000000000;
	div.rn.f64 	%fd111, %fd99, %fd110;
	selp.f64 	%fd112, %fd111, 0d3FF0000000000000, %p16;
	setp.lt.f64 	%p17, %fd110, 0d0000000000000000;
	div.rn.f64 	%fd113, %fd100, %fd110;
	selp.f64 	%fd114, %fd113, %fd112, %p17;
	mul.f64 	%fd115, %fd147, %fd114;
	min.f64 	%fd116, %fd115, 0d3FF0000000000000;
	min.f64 	%fd117, %fd116, %fd108;
	sub.f64 	%fd118, %fd1, %fd2;
	setp.gt.f64 	%p18, %fd118, 0d0000000000000000;
	div.rn.f64 	%fd119, %fd99, %fd118;
	selp.f64 	%fd120, %fd119, 0d3FF0000000000000, %p18;
	setp.lt.f64 	%p19, %fd118, 0d0000000000000000;
	div.rn.f64 	%fd121, %fd100, %fd118;
	selp.f64 	%fd122, %fd121, %fd120, %p19;
	mul.f64 	%fd123, %fd147, %fd122;
	min.f64 	%fd124, %fd123, 0d3FF0000000000000;
	min.f64 	%fd125, %fd124, %fd117;
	ld.global.f64 	%fd126, [%rd7];
	mul.f64 	%fd127, %fd125, %fd126;
	st.global.f64 	[%rd7], %fd127;
	ld.global.f64 	%fd128, [%rd8];
	mul.f64 	%fd129, %fd125, %fd128;
	st.global.f64 	[%rd8], %fd129;
	fma.rn.f64 	%fd130, %fd125, %fd102, %fd2;
	st.global.f64 	[%rd17], %fd130;
	fma.rn.f64 	%fd131, %fd125, %fd110, %fd2;
	st.global.f64 	[%rd18], %fd131;
	fma.rn.f64 	%fd132, %fd125, %fd118, %fd2;
	st.global.f64 	[%rd19], %fd132;
	ld.global.f64 	%fd133, [%rd18];
	add.f64 	%fd134, %fd133, %fd132;
	ld.global.f64 	%fd135, [%rd17];
	sub.f64 	%fd136, %fd134, %fd135;
	st.global.f64 	[%rd14], %fd136;
	ld.global.f64 	%fd137, [%rd19];
	ld.global.f64 	%fd138, [%rd17];
	add.f64 	%fd139, %fd137, %fd138;
	ld.global.f64 	%fd140, [%rd18];
	sub.f64 	%fd141, %fd139, %fd140;
	st.global.f64 	[%rd15], %fd141;
	ld.global.f64 	%fd142, [%rd17];
	ld.global.f64 	%fd143, [%rd18];
	add.f64 	%fd144, %fd142, %fd143;
	ld.global.f64 	%fd145, [%rd19];
	sub.f64 	%fd146, %fd144, %fd145;
	st.global.f64 	[%rd16], %fd146;
$L__BB1_16:
	ret;

}


// ===== COMPILED SASS (sm_100) =====

	.target	sm_100

	.elftype	@"ET_EXEC"


//--------------------- .note.nv.tkinfo           --------------------------
	.section	.note.nv.tkinfo,"",@"SHT_NOTE"
	.sectionflags	@"SHF_NOTE_NV_TKINFO"
	.tkinfo
        /*0018*/ 	.word	0x00000002
        /*0030*/ 	.string	""
        /*0030*/ 	.string	"ptxas"
        /*0030*/ 	.string	"Cuda compilation tools, release 13.0, V13.0.88"
        /*0030*/ 	.string	"Build cuda_13.0.r13.0/compiler.36424714_0"
        /*0030*/ 	.string	"-arch sm_100 -m 64 "



//--------------------- .note.nv.cuinfo           --------------------------
	.section	.note.nv.cuinfo,"",@"SHT_NOTE"
	.sectionflags	@"SHF_NOTE_NV_CUINFO"
        /*0018*/ 	.short	0x0002
        /*001a*/ 	.short	0x0064
        /*001c*/ 	.short	0x0082
	.zero		2


//--------------------- .nv.info                  --------------------------
	.section	.nv.info,"",@"SHT_CUDA_INFO"
	.align	4


	//----- nvinfo : EIATTR_REGCOUNT
	.align		4
        /*0000*/ 	.byte	0x04, 0x2f
        /*0002*/ 	.short	(.L_1 - .L_0)
	.align		4
.L_0:
        /*0004*/ 	.word	index@(_Z44extrapolate_second_order_and_limit_by_vertexidPdS_PlS0_S0_S_S_S_S_S_)
        /*0008*/ 	.word	0x00000036


	//----- nvinfo : EIATTR_FRAME_SIZE
	.align		4
.L_1:
        /*000c*/ 	.byte	0x04, 0x11
        /*000e*/ 	.short	(.L_3 - .L_2)
	.align		4
.L_2:
        /*0010*/ 	.word	index@($__internal_1_$__cuda_sm20_div_rn_f64_full)
        /*0014*/ 	.word	0x00000000


	//----- nvinfo : EIATTR_FRAME_SIZE
	.align		4
.L_3:
        /*0018*/ 	.byte	0x04, 0x11
        /*001a*/ 	.short	(.L_5 - .L_4)
	.align		4
.L_4:
        /*001c*/ 	.word	index@(_Z44extrapolate_second_order_and_limit_by_vertexidPdS_PlS0_S0_S_S_S_S_S_)
        /*0020*/ 	.word	0x00000000


	//----- nvinfo : EIATTR_REGCOUNT
	.align		4
.L_5:
        /*0024*/ 	.byte	0x04, 0x2f
        /*0026*/ 	.short	(.L_7 - .L_6)
	.align		4
.L_6:
        /*0028*/ 	.word	index@(_Z42extrapolate_second_order_and_limit_by_edgeidPdS_PlS0_S0_S_S_S_S_S_)
        /*002c*/ 	.word	0x00000038


	//----- nvinfo : EIATTR_FRAME_SIZE
	.align		4
.L_7:
        /*0030*/ 	.byte	0x04, 0x11
        /*0032*/ 	.short	(.L_9 - .L_8)
	.align		4
.L_8:
        /*0034*/ 	.word	index@($__internal_0_$__cuda_sm20_div_rn_f64_full)
        /*0038*/ 	.word	0x00000000


	//----- nvinfo : EIATTR_FRAME_SIZE
	.align		4
.L_9:
        /*003c*/ 	.byte	0x04, 0x11
        /*003e*/ 	.short	(.L_11 - .L_10)
	.align		4
.L_10:
        /*0040*/ 	.word	index@(_Z42extrapolate_second_order_and_limit_by_edgeidPdS_PlS0_S0_S_S_S_S_S_)
        /*0044*/ 	.word	0x00000000


	//----- nvinfo : EIATTR_MIN_STACK_SIZE
	.align		4
.L_11:
        /*0048*/ 	.byte	0x04, 0x12
        /*004a*/ 	.short	(.L_13 - .L_12)
	.align		4
.L_12:
        /*004c*/ 	.word	index@(_Z42extrapolate_second_order_and_limit_by_edgeidPdS_PlS0_S0_S_S_S_S_S_)
        /*0050*/ 	.word	0x00000000


	//----- nvinfo : EIATTR_MIN_STACK_SIZE
	.align		4
.L_13:
        /*0054*/ 	.byte	0x04, 0x12
        /*0056*/ 	.short	(.L_15 - .L_14)
	.align		4
.L_14:
        /*0058*/ 	.word	index@(_Z44extrapolate_second_order_and_limit_by_vertexidPdS_PlS0_S0_S_S_S_S_S_)
        /*005c*/ 	.word	0x00000000
.L_15:


//--------------------- .nv.compat                --------------------------
	.section	.nv.compat,"",@"SHT_CUDA_COMPAT_INFO"
	.align	4
        /*0000*/ 	.byte	0x02, 0x09, 0x00, 0x00, 0x02, 0x02, 0x01, 0x00, 0x02, 0x05, 0x05, 0x00, 0x03, 0x07, 0x01, 0x01
        /*0010*/ 	.byte	0x02, 0x03, 0x00, 0x00, 0x02, 0x06, 0x01, 0x00, 0x04, 0x0b, 0x08, 0x00, 0x01, 0x00, 0x00, 0x00
        /*0020*/ 	.byte	0x00, 0x00, 0x00, 0x00


//--------------------- .nv.info._Z42extrapolate_second_order_and_limit_by_edgeidPdS_PlS0_S0_S_S_S_S_S_ --------------------------
	.section	.nv.info._Z42extrapolate_second_order_and_limit_by_edgeidPdS_PlS0_S0_S_S_S_S_S_,"",@"SHT_CUDA_INFO"
	.sectionflags	@""
	.align	4


	//----- nvinfo : EIATTR_CUDA_API_VERSION
	.align		4
        /*0000*/ 	.byte	0x04, 0x37
        /*0002*/ 	.short	(.L_17 - .L_16)
.L_16:
        /*0004*/ 	.word	0x00000082


	//----- nvinfo : EIATTR_KPARAM_INFO
	.align		4
.L_17:
        /*0008*/ 	.byte	0x04, 0x17
        /*000a*/ 	.short	(.L_19 - .L_18)
.L_18:
        /*000c*/ 	.word	0x00000000
        /*0010*/ 	.short	0x000b
        /*0012*/ 	.short	0x0058
        /*0014*/ 	.byte	0x00, 0xf5, 0x21, 0x00


	//----- nvinfo : EIATTR_KPARAM_INFO
	.align		4
.L_19:
        /*0018*/ 	.byte	0x04, 0x17
        /*001a*/ 	.short	(.L_21 - .L_20)
.L_20:
        /*001c*/ 	.word	0x00000000
        /*0020*/ 	.short	0x000a
        /*0022*/ 	.short	0x0050
        /*0024*/ 	.byte	0x00, 0xf5, 0x21, 0x00


	//----- nvinfo : EIATTR_KPARAM_INFO
	.align		4
.L_21:
        /*0028*/ 	.byte	0x04, 0x17
        /*002a*/ 	.short	(.L_23 - .L_22)
.L_22:
        /*002c*/ 	.word	0x00000000
        /*0030*/ 	.short	0x0009
        /*0032*/ 	.short	0x0048
        /*0034*/ 	.byte	0x00, 0xf5, 0x21, 0x00


	//----- nvinfo : EIATTR_KPARAM_INFO
	.align		4
.L_23:
        /*0038*/ 	.byte	0x04, 0x17
        /*003a*/ 	.short	(.L_25 - .L_24)
.L_24:
        /*003c*/ 	.word	0x00000000
        /*0040*/ 	.short	0x0008
        /*0042*/ 	.short	0x0040
        /*0044*/ 	.byte	0x00, 0xf5, 0x21, 0x00


	//----- nvinfo : EIATTR_KPARAM_INFO
	.align		4
.L_25:
        /*0048*/ 	.byte	0x04, 0x17
        /*004a*/ 	.short	(.L_27 - .L_26)
.L_26:
        /*004c*/ 	.word	0x00000000
        /*0050*/ 	.short	0x0007
        /*0052*/ 	.short	0x0038
        /*0054*/ 	.byte	0x00, 0xf5, 0x21, 0x00


	//----- nvinfo : EIATTR_KPARAM_INFO
	.align		4
.L_27:
        /*0058*/ 	.byte	0x04, 0x17
        /*005a*/ 	.short	(.L_29 - .L_28)
.L_28:
        /*005c*/ 	.word	0x00000000
        /*0060*/ 	.short	0x0006
        /*0062*/ 	.short	0x0030
        /*0064*/ 	.byte	0x00, 0xf5, 0x21, 0x00


	//----- nvinfo : EIATTR_KPARAM_INFO
	.align		4
.L_29:
        /*0068*/ 	.byte	0x04, 0x17
        /*006a*/ 	.short	(.L_31 - .L_30)
.L_30:
        /*006c*/ 	.word	0x00000000
        /*0070*/ 	.short	0x0005
        /*0072*/ 	.short	0x0028
        /*0074*/ 	.byte	0x00, 0xf5, 0x21, 0x00


	//----- nvinfo : EIATTR_KPARAM_INFO
	.align		4
.L_31:
        /*0078*/ 	.byte	0x04, 0x17
        /*007a*/ 	.short	(.L_33 - .L_32)
.L_32:
        /*007c*/ 	.word	0x00000000
        /*0080*/ 	.short	0x0004
        /*0082*/ 	.short	0x0020
        /*0084*/ 	.byte	0x00, 0xf5, 0x21, 0x00


	//----- nvinfo : EIATTR_KPARAM_INFO
	.align		4
.L_33:
        /*0088*/ 	.byte	0x04, 0x17
        /*008a*/ 	.short	(.L_35 - .L_34)
.L_34:
        /*008c*/ 	.word	0x00000000
        /*0090*/ 	.short	0x0003
        /*0092*/ 	.short	0x0018
        /*0094*/ 	.byte	0x00, 0xf5, 0x21, 0x00


	//----- nvinfo : EIATTR_KPARAM_INFO
	.align		4
.L_35:
        /*0098*/ 	.byte	0x04, 0x17
        /*009a*/ 	.short	(.L_37 - .L_36)
.L_36:
        /*009c*/ 	.word	0x00000000
        /*00a0*/ 	.short	0x0002
        /*00a2*/ 	.short	0x0010
        /*00a4*/ 	.byte	0x00, 0xf5, 0x21, 0x00


	//----- nvinfo : EIATTR_KPARAM_INFO
	.align		4
.L_37:
        /*00a8*/ 	.byte	0x04, 0x17
        /*00aa*/ 	.short	(.L_39 - .L_38)
.L_38:
        /*00ac*/ 	.word	0x00000000
        /*00b0*/ 	.short	0x0001
        /*00b2*/ 	.short	0x0008
        /*00b4*/ 	.byte	0x00, 0xf0, 0x21, 0x00


	//----- nvinfo : EIATTR_KPARAM_INFO
	.align		4
.L_39:
        /*00b8*/ 	.byte	0x04, 0x17
        /*00ba*/ 	.short	(.L_41 - .L_40)
.L_40:
        /*00bc*/ 	.word	0x00000000
        /*00c0*/ 	.short	0x0000
        /*00c2*/ 	.short	0x0000
        /*00c4*/ 	.byte	0x00, 0xf0, 0x11, 0x00


	//----- nvinfo : EIATTR_SPARSE_MMA_MASK
	.align		4
.L_41:
        /*00c8*/ 	.byte	0x03, 0x50
        /*00ca*/ 	.short	0x0000


	//----- nvinfo : EIATTR_MAXREG_COUNT
	.align		4
        /*00cc*/ 	.byte	0x03, 0x1b
        /*00ce*/ 	.short	0x00ff


	//----- nvinfo : EIATTR_MERCURY_ISA_VERSION
	.align		4
        /*00d0*/ 	.byte	0x03, 0x5f
        /*00d2*/ 	.short	0x0101


	//----- nvinfo : EIATTR_VRC_CTA_INIT_COUNT
	.align		4
        /*00d4*/ 	.byte	0x02, 0x4a
	.zero		1
	.zero		1


	//----- nvinfo : EIATTR_EXIT_INSTR_OFFSETS
	.align		4
        /*00d8*/ 	.byte	0x04, 0x1c
        /*00da*/ 	.short	(.L_43 - .L_42)


	//   ....[0]....
.L_42:
        /*00dc*/ 	.word	0x000000d0


	//   ....[1]....
        /*00e0*/ 	.word	0x00002560


	//----- nvinfo : EIATTR_CRS_STACK_SIZE
	.align		4
.L_43:
        /*00e4*/ 	.byte	0x04, 0x1e
        /*00e6*/ 	.short	(.L_45 - .L_44)
.L_44:
        /*00e8*/ 	.word	0x00000000


	//----- nvinfo : EIATTR_CBANK_PARAM_SIZE
	.align		4
.L_45:
        /*00ec*/ 	.byte	0x03, 0x19
        /*00ee*/ 	.short	0x0060


	//----- nvinfo : EIATTR_PARAM_CBANK
	.align		4
        /*00f0*/ 	.byte	0x04, 0x0a
        /*00f2*/ 	.short	(.L_47 - .L_46)
	.align		4
.L_46:
        /*00f4*/ 	.word	index@(.nv.constant0._Z42extrapolate_second_order_and_limit_by_edgeidPdS_PlS0_S0_S_S_S_S_S_)
        /*00f8*/ 	.short	0x0380
        /*00fa*/ 	.short	0x0060


	//----- nvinfo : EIATTR_SW_WAR
	.align		4
.L_47:
        /*00fc*/ 	.byte	0x04, 0x36
        /*00fe*/ 	.short	(.L_49 - .L_48)
.L_48:
        /*0100*/ 	.word	0x00000008
.L_49:


//--------------------- .nv.info._Z44extrapolate_second_order_and_limit_by_vertexidPdS_PlS0_S0_S_S_S_S_S_ --------------------------
	.section	.nv.info._Z44extrapolate_second_order_and_limit_by_vertexidPdS_PlS0_S0_S_S_S_S_S_,"",@"SHT_CUDA_INFO"
	.sectionflags	@""
	.align	4


	//----- nvinfo : EIATTR_CUDA_API_VERSION
	.align		4
        /*0000*/ 	.byte	0x04, 0x37
        /*0002*/ 	.short	(.L_51 - .L_50)
.L_50:
        /*0004*/ 	.word	0x00000082


	//----- nvinfo : EIATTR_KPARAM_INFO
	.align		4
.L_51:
        /*0008*/ 	.byte	0x04, 0x17
        /*000a*/ 	.short	(.L_53 - .L_52)
.L_52:
        /*000c*/ 	.word	0x00000000
        /*0010*/ 	.short	0x000b
        /*0012*/ 	.short	0x0058
        /*0014*/ 	.byte	0x00, 0xf5, 0x21, 0x00


	//----- nvinfo : EIATTR_KPARAM_INFO
	.align		4
.L_53:
        /*0018*/ 	.byte	0x04, 0x17
        /*001a*/ 	.short	(.L_55 - .L_54)
.L_54:
        /*001c*/ 	.word	0x00000000
        /*0020*/ 	.short	0x000a
        /*0022*/ 	.short	0x0050
        /*0024*/ 	.byte	0x00, 0xf5, 0x21, 0x00


	//----- nvinfo : EIATTR_KPARAM_INFO
	.align		4
.L_55:
        /*0028*/ 	.byte	0x04, 0x17
        /*002a*/ 	.short	(.L_57 - .L_56)
.L_56:
        /*002c*/ 	.word	0x00000000
        /*0030*/ 	.short	0x0009
        /*0032*/ 	.short	0x0048
        /*0034*/ 	.byte	0x00, 0xf5, 0x21, 0x00


	//----- nvinfo : EIATTR_KPARAM_INFO
	.align		4
.L_57:
        /*0038*/ 	.byte	0x04, 0x17
        /*003a*/ 	.short	(.L_59 - .L_58)
.L_58:
        /*003c*/ 	.word	0x00000000
        /*0040*/ 	.short	0x0008
        /*0042*/ 	.short	0x0040
        /*0044*/ 	.byte	0x00, 0xf5, 0x21, 0x00


	//----- nvinfo : EIATTR_KPARAM_INFO
	.align		4
.L_59:
        /*0048*/ 	.byte	0x04, 0x17
        /*004a*/ 	.short	(.L_61 - .L_60)
.L_60:
        /*004c*/ 	.word	0x00000000
        /*0050*/ 	.short	0x0007
        /*0052*/ 	.short	0x0038
        /*0054*/ 	.byte	0x00, 0xf5, 0x21, 0x00


	//----- nvinfo : EIATTR_KPARAM_INFO
	.align		4
.L_61:
        /*0058*/ 	.byte	0x04, 0x17
        /*005a*/ 	.short	(.L_63 - .L_62)
.L_62:
        /*005c*/ 	.word	0x00000000
        /*0060*/ 	.short	0x0006
        /*0062*/ 	.short	0x0030
        /*0064*/ 	.byte	0x00, 0xf5, 0x21, 0x00


	//----- nvinfo : EIATTR_KPARAM_INFO
	.align		4
.L_63:
        /*0068*/ 	.byte	0x04, 0x17
        /*006a*/ 	.short	(.L_65 - .L_64)
.L_64:
        /*006c*/ 	.word	0x00000000
        /*0070*/ 	.short	0x0005
        /*0072*/ 	.short	0x0028
        /*0074*/ 	.byte	0x00, 0xf5, 0x21, 0x00


	//----- nvinfo : EIATTR_KPARAM_INFO
	.align		4
.L_65:
        /*0078*/ 	.byte	0x04, 0x17
        /*007a*/ 	.short	(.L_67 - .L_66)
.L_66:
        /*007c*/ 	.word	0x00000000
        /*0080*/ 	.short	0x0004
        /*0082*/ 	.short	0x0020
        /*0084*/ 	.byte	0x00, 0xf5, 0x21, 0x00


	//----- nvinfo : EIATTR_KPARAM_INFO
	.align		4
.L_67:
        /*0088*/ 	.byte	0x04, 0x17
        /*008a*/ 	.short	(.L_69 - .L_68)
.L_68:
        /*008c*/ 	.word	0x00000000
        /*0090*/ 	.short	0x0003
        /*0092*/ 	.short	0x0018
        /*0094*/ 	.byte	0x00, 0xf5, 0x21, 0x00


	//----- nvinfo : EIATTR_KPARAM_INFO
	.align		4
.L_69:
        /*0098*/ 	.byte	0x04, 0x17
        /*009a*/ 	.short	(.L_71 - .L_70)
.L_70:
        /*009c*/ 	.word	0x00000000
        /*00a0*/ 	.short	0x0002
        /*00a2*/ 	.short	0x0010
        /*00a4*/ 	.byte	0x00, 0xf5, 0x21, 0x00


	//----- nvinfo : EIATTR_KPARAM_INFO
	.align		4
.L_71:
        /*00a8*/ 	.byte	0x04, 0x17
        /*00aa*/ 	.short	(.L_73 - .L_72)
.L_72:
        /*00ac*/ 	.word	0x00000000
        /*00b0*/ 	.short	0x0001
        /*00b2*/ 	.short	0x0008
        /*00b4*/ 	.byte	0x00, 0xf0, 0x21, 0x00


	//----- nvinfo : EIATTR_KPARAM_INFO
	.align		4
.L_73:
        /*00b8*/ 	.byte	0x04, 0x17
        /*00ba*/ 	.short	(.L_75 - .L_74)
.L_74:
        /*00bc*/ 	.word	0x00000000
        /*00c0*/ 	.short	0x0000
        /*00c2*/ 	.short	0x0000
        /*00c4*/ 	.byte	0x00, 0xf0, 0x11, 0x00


	//----- nvinfo : EIATTR_SPARSE_MMA_MASK
	.align		4
.L_75:
        /*00c8*/ 	.byte	0x03, 0x50
        /*00ca*/ 	.short	0x0000


	//----- nvinfo : EIATTR_MAXREG_COUNT
	.align		4
        /*00cc*/ 	.byte	0x03, 0x1b
        /*00ce*/ 	.short	0x00ff


	//----- nvinfo : EIATTR_MERCURY_ISA_VERSION
	.align		4
        /*00d0*/ 	.byte	0x03, 0x5f
        /*00d2*/ 	.short	0x0101


	//----- nvinfo : EIATTR_VRC_CTA_INIT_COUNT
	.align		4
        /*00d4*/ 	.byte	0x02, 0x4a
	.zero		1
	.zero		1


	//----- nvinfo : EIATTR_EXIT_INSTR_OFFSETS
	.align		4
        /*00d8*/ 	.byte	0x04, 0x1c
        /*00da*/ 	.short	(.L_77 - .L_76)


	//   ....[0]....
.L_76:
        /*00dc*/ 	.word	0x000000d0


	//   ....[1]....
        /*00e0*/ 	.word	0x00002570


	//----- nvinfo : EIATTR_CRS_STACK_SIZE
	.align		4
.L_77:
        /*00e4*/ 	.byte	0x04, 0x1e
        /*00e6*/ 	.short	(.L_79 - .L_78)
.L_78:
        /*00e8*/ 	.word	0x00000000


	//----- nvinfo : EIATTR_CBANK_PARAM_SIZE
	.align		4
.L_79:
        /*00ec*/ 	.byte	0x03, 0x19
        /*00ee*/ 	.short	0x0060


	//----- nvinfo : EIATTR_PARAM_CBANK
	.align		4
        /*00f0*/ 	.byte	0x04, 0x0a
        /*00f2*/ 	.short	(.L_81 - .L_80)
	.align		4
.L_80:
        /*00f4*/ 	.word	index@(.nv.constant0._Z44extrapolate_second_order_and_limit_by_vertexidPdS_PlS0_S0_S_S_S_S_S_)
        /*00f8*/ 	.short	0x0380
        /*00fa*/ 	.short	0x0060


	//----- nvinfo : EIATTR_SW_WAR
	.align		4
.L_81:
        /*00fc*/ 	.byte	0x04, 0x36
        /*00fe*/ 	.short	(.L_83 - .L_82)
.L_82:
        /*0100*/ 	.word	0x00000008
.L_83:


//--------------------- .nv.callgraph             --------------------------
	.section	.nv.callgraph,"",@"SHT_CUDA_CALLGRAPH"
	.align	4
	.sectionentsize	8
	.align		4
        /*0000*/ 	.word	0x00000000
	.align		4
        /*0004*/ 	.word	0xffffffff
	.align		4
        /*0008*/ 	.word	0x00000000
	.align		4
        /*000c*/ 	.word	0xfffffffe
	.align		4
        /*0010*/ 	.word	0x00000000
	.align		4
        /*0014*/ 	.word	0xfffffffd
	.align		4
        /*0018*/ 	.word	0x00000000
	.align		4
        /*001c*/ 	.word	0xfffffffc


//--------------------- .text._Z42extrapolate_second_order_and_limit_by_edgeidPdS_PlS0_S0_S_S_S_S_S_ --------------------------
	.section	.text._Z42extrapolate_second_order_and_limit_by_edgeidPdS_PlS0_S0_S_S_S_S_S_,"ax",@progbits
	.align	128
        .global         _Z42extrapolate_second_order_and_limit_by_edgeidPdS_PlS0_S0_S_S_S_S_S_
        .type           _Z42extrapolate_second_order_and_limit_by_edgeidPdS_PlS0_S0_S_S_S_S_S_,@function
        .size           _Z42extrapolate_second_order_and_limit_by_edgeidPdS_PlS0_S0_S_S_S_S_S_,(.L_x_62 - _Z42extrapolate_second_order_and_limit_by_edgeidPdS_PlS0_S0_S_S_S_S_S_)
        .other          _Z42extrapolate_second_order_and_limit_by_edgeidPdS_PlS0_S0_S_S_S_S_S_,@"STO_CUDA_ENTRY STV_DEFAULT"
_Z42extrapolate_second_order_and_limit_by_edgeidPdS_PlS0_S0_S_S_S_S_S_:
.text._Z42extrapolate_second_order_and_limit_by_edgeidPdS_PlS0_S0_S_S_S_S_S_:
[----:B------:R-:W-:Y:S01]  /*0000*/  LDC R1, c[0x0][0x37c] ;  /* 0x0000df00ff017b82 */ /* 0x000fe20000000800 */
[----:B------:R-:W0:Y:S07]  /*0010*/  S2R R7, SR_TID.Y ;  /* 0x0000000000077919 */ /* 0x000e2e0000002200 */
[----:B------:R-:W-:Y:S01]  /*0020*/  S2UR UR4, SR_CTAID.X ;  /* 0x00000000000479c3 */ /* 0x000fe20000002500 */
[----:B------:R-:W1:Y:S01]  /*0030*/  LDCU UR7, c[0x0][0x360] ;  /* 0x00006c00ff0777ac */ /* 0x000e620008000800 */
[----:B------:R-:W1:Y:S01]  /*0040*/  S2R R2, SR_TID.X ;  /* 0x0000000000027919 */ /* 0x000e620000002100 */
[----:B------:R-:W2:Y:S05]  /*0050*/  LDCU UR6, c[0x0][0x370] ;  /* 0x00006e00ff0677ac */ /* 0x000eaa0008000800 */
[----:B------:R-:W2:Y:S08]  /*0060*/  S2UR UR5, SR_CTAID.Y ;  /* 0x00000000000579c3 */ /* 0x000eb00000002600 */
[----:B------:R-:W0:Y:S08]  /*0070*/  LDC R4, c[0x0][0x364] ;  /* 0x0000d900ff047b82 */ /* 0x000e300000000800 */
[----:B------:R-:W3:Y:S01]  /*0080*/  LDC R0, c[0x0][0x380] ;  /* 0x0000e000ff007b82 */ /* 0x000ee20000000800 */
[----:B--2---:R-:W-:-:S06]  /*0090*/  UIMAD UR4, UR5, UR6, UR4 ;  /* 0x00000006050472a4 */ /* 0x004fcc000f8e0204 */
[----:B0-----:R-:W-:-:S04]  /*00a0*/  IMAD R7, R4, UR4, R7 ;  /* 0x0000000404077c24 */ /* 0x001fc8000f8e0207 */
[----:B-1----:R-:W-:-:S05]  /*00b0*/  IMAD R7, R7, UR7, R2 ;  /* 0x0000000707077c24 */ /* 0x002fca000f8e0202 */
[----:B---3--:R-:W-:-:S13]  /*00c0*/  ISETP.GE.AND P0, PT, R7, R0, PT ;  /* 0x000000000700720c */ /* 0x008fda0003f06270 */
[----:B------:R-:W-:Y:S05]  /*00d0*/  @P0 EXIT ;  /* 0x000000000000094d */ /* 0x000fea0003800000 */
[----:B------:R-:W0:Y:S01]  /*00e0*/  LDC.64 R2, c[0x0][0x3a0] ;  /* 0x0000e800ff027b82 */ /* 0x000e220000000a00 */
[----:B------:R-:W1:Y:S07]  /*00f0*/  LDCU.64 UR4, c[0x0][0x358] ;  /* 0x00006b00ff0477ac */ /* 0x000e6e0008000a00 */
[----:B------:R-:W2:Y:S08]  /*0100*/  LDC.64 R24, c[0x0][0x3b8] ;  /* 0x0000ee00ff187b82 */ /* 0x000eb00000000a00 */
[----:B------:R-:W3:Y:S01]  /*0110*/  LDC.64 R20, c[0x0][0x3d0] ;  /* 0x0000f400ff147b82 */ /* 0x000ee20000000a00 */
[----:B0-----:R-:W-:-:S07]  /*0120*/  IMAD.WIDE R2, R7, 0x8, R2 ;  /* 0x0000000807027825 */ /* 0x001fce00078e0202 */
[----:B------:R-:W0:Y:S01]  /*0130*/  LDC.64 R18, c[0x0][0x3d8] ;  /* 0x0000f600ff127b82 */ /* 0x000e220000000a00 */
[----:B-1----:R-:W4:Y:S01]  /*0140*/  LDG.E.64 R2, desc[UR4][R2.64] ;  /* 0x0000000402027981 */ /* 0x002f22000c1e1b00 */
[----:B------:R-:W-:Y:S01]  /*0150*/  BSSY.RECONVERGENT B0, `(.L_x_0) ;  /* 0x00000c4000007945 */ /* 0x000fe20003800200 */
[----:B--2---:R-:W-:-:S05]  /*0160*/  IMAD.WIDE R24, R7, 0x8, R24 ;  /* 0x0000000807187825 */ /* 0x004fca00078e0218 */
[----:B------:R-:W1:Y:S01]  /*0170*/  LDC.64 R26, c[0x0][0x390] ;  /* 0x0000e400ff1a7b82 */ /* 0x000e620000000a00 */
[----:B---3--:R-:W-:-:S04]  /*0180*/  IMAD.WIDE R20, R7, 0x8, R20 ;  /* 0x0000000807147825 */ /* 0x008fc800078e0214 */
[----:B0-----:R-:W-:-:S04]  /*0190*/  IMAD.WIDE R18, R7, 0x8, R18 ;  /* 0x0000000807127825 */ /* 0x001fc800078e0212 */
[----:B-1----:R-:W-:Y:S01]  /*01a0*/  IMAD.WIDE R22, R7, 0x8, R26 ;  /* 0x0000000807167825 */ /* 0x002fe200078e021a */
[----:B----4-:R-:W-:-:S04]  /*01b0*/  ISETP.GT.U32.AND P0, PT, R2, 0x1, PT ;  /* 0x000000010200780c */ /* 0x010fc80003f04070 */
[----:B------:R-:W-:-:S13]  /*01c0*/  ISETP.GT.AND.EX P0, PT, R3, RZ, PT, P0 ;  /* 0x000000ff0300720c */ /* 0x000fda0003f04300 */
[----:B------:R-:W-:Y:S05]  /*01d0*/  @P0 BRA `(.L_x_1) ;  /* 0x00000004009c0947 */ /* 0x000fea0003800000 */
[----:B------:R-:W0:Y:S02]  /*01e0*/  LDC.64 R2, c[0x0][0x3a8] ;  /* 0x0000ea00ff027b82 */ /* 0x000e240000000a00 */
[----:B0-----:R-:W-:-:S05]  /*01f0*/  IMAD.WIDE R2, R7, 0x8, R2 ;  /* 0x0000000807027825 */ /* 0x001fca00078e0202 */
[----:B------:R-:W2:Y:S01]  /*0200*/  LDG.E R11, desc[UR4][R2.64] ;  /* 0x00000004020b7981 */ /* 0x000ea2000c1e1900 */
[----:B------:R-:W-:-:S05]  /*0210*/  IMAD.WIDE R4, R0, 0x8, R2 ;  /* 0x0000000800047825 */ /* 0x000fca00078e0202 */
[----:B------:R-:W3:Y:S01]  /*0220*/  LDG.E R6, desc[UR4][R4.64] ;  /* 0x0000000404067981 */ /* 0x000ee2000c1e1900 */
[----:B------:R-:W-:-:S06]  /*0230*/  IMAD.WIDE R8, R0, 0x8, R4 ;  /* 0x0000000800087825 */ /* 0x000fcc00078e0204 */
[----:B------:R-:W3:Y:S02]  /*0240*/  LDG.E R9, desc[UR4][R8.64] ;  /* 0x0000000408097981 */ /* 0x000ee4000c1e1900 */
[----:B---3--:R-:W-:-:S04]  /*0250*/  ISETP.NE.AND P0, PT, R6, R9, PT ;  /* 0x000000090600720c */ /* 0x008fc80003f05270 */
[----:B--2---:R-:W-:-:S13]  /*0260*/  ISETP.EQ.OR P0, PT, R11, R6, !P0 ;  /* 0x000000060b00720c */ /* 0x004fda0004702670 */
[----:B------:R-:W-:Y:S05]  /*0270*/  @P0 BRA `(.L_x_2) ;  /* 0x0000000800c40947 */ /* 0x000fea0003800000 */
[----:B------:R-:W0:Y:S01]  /*0280*/  LDCU.64 UR6, c[0x0][0x390] ;  /* 0x00007200ff0677ac */ /* 0x000e220008000a00 */
[----:B------:R-:W-:Y:S01]  /*0290*/  SHF.R.S64 R10, RZ, 0x1d, R11 ;  /* 0x0000001dff0a7819 */ /* 0x000fe2000000100b */
[--C-:B------:R-:W-:Y:S01]  /*02a0*/  IMAD.IADD R3, R11, 0x1, R0.reuse ;  /* 0x000000010b037824 */ /* 0x100fe200078e0200 */
[----:B------:R-:W-:Y:S01]  /*02b0*/  SHF.R.S64 R8, RZ, 0x1d, R9 ;  /* 0x0000001dff087819 */ /* 0x000fe20000001009 */
[--C-:B------:R-:W-:Y:S01]  /*02c0*/  IMAD.IADD R13, R9, 0x1, R0.reuse ;  /* 0x00000001090d7824 */ /* 0x100fe200078e0200 */
[----:B------:R-:W-:Y:S01]  /*02d0*/  SHF.R.S32.HI R11, RZ, 0x1d, R11 ;  /* 0x0000001dff0b7819 */ /* 0x000fe2000001140b */
[----:B------:R-:W-:Y:S01]  /*02e0*/  IMAD.IADD R5, R6, 0x1, R0 ;  /* 0x0000000106057824 */ /* 0x000fe200078e0200 */
[----:B------:R-:W-:Y:S01]  /*02f0*/  SHF.R.S32.HI R9, RZ, 0x1d, R9 ;  /* 0x0000001dff097819 */ /* 0x000fe20000011409 */
[----:B------:R-:W-:Y:S01]  /*0300*/  IMAD.WIDE R2, R3, 0x8, R26 ;  /* 0x0000000803027825 */ /* 0x000fe200078e021a */
[--C-:B------:R-:W-:Y:S02]  /*0310*/  SHF.R.S64 R32, RZ, 0x1d, R6.reuse ;  /* 0x0000001dff207819 */ /* 0x100fe40000001006 */
[----:B------:R-:W-:Y:S01]  /*0320*/  SHF.R.S32.HI R6, RZ, 0x1d, R6 ;  /* 0x0000001dff067819 */ /* 0x000fe20000011406 */
[----:B------:R-:W-:-:S02]  /*0330*/  IMAD.WIDE R4, R5, 0x8, R26 ;  /* 0x0000000805047825 */ /* 0x000fc400078e021a */
[----:B------:R-:W2:Y:S02]  /*0340*/  LDG.E.64 R2, desc[UR4][R2.64] ;  /* 0x0000000402027981 */ /* 0x000ea4000c1e1b00 */
[----:B------:R-:W-:Y:S01]  /*0350*/  IMAD.WIDE R26, R13, 0x8, R26 ;  /* 0x000000080d1a7825 */ /* 0x000fe200078e021a */
[----:B0-----:R-:W-:Y:S01]  /*0360*/  IADD3 R16, P0, PT, R10, UR6, RZ ;  /* 0x000000060a107c10 */ /* 0x001fe2000ff1e0ff */
[----:B------:R-:W2:Y:S01]  /*0370*/  LDG.E.64 R4, desc[UR4][R4.64] ;  /* 0x0000000404047981 */ /* 0x000ea2000c1e1b00 */
[----:B------:R-:W-:Y:S02]  /*0380*/  IADD3 R14, P1, PT, R8, UR6, RZ ;  /* 0x00000006080e7c10 */ /* 0x000fe4000ff3e0ff */
[----:B------:R-:W-:Y:S01]  /*0390*/  IADD3.X R17, PT, PT, R11, UR7, RZ, P0, !PT ;  /* 0x000000070b117c10 */ /* 0x000fe200087fe4ff */
[----:B------:R-:W3:Y:S01]  /*03a0*/  LDG.E.64 R28, desc[UR4][R26.64] ;  /* 0x000000041a1c7981 */ /* 0x000ee2000c1e1b00 */
[----:B------:R-:W-:Y:S02]  /*03b0*/  IADD3.X R15, PT, PT, R9, UR7, RZ, P1, !PT ;  /* 0x00000007090f7c10 */ /* 0x000fe40008ffe4ff */
[----:B------:R-:W-:-:S02]  /*03c0*/  IADD3 R12, P0, PT, R32, UR6, RZ ;  /* 0x00000006200c7c10 */ /* 0x000fc4000ff1e0ff */
[----:B------:R-:W4:Y:S02]  /*03d0*/  LDG.E.64 R16, desc[UR4][R16.64] ;  /* 0x0000000410107981 */ /* 0x000f24000c1e1b00 */
[----:B------:R-:W-:Y:S01]  /*03e0*/  IADD3.X R13, PT, PT, R6, UR7, RZ, P0, !PT ;  /* 0x00000007060d7c10 */ /* 0x000fe200087fe4ff */
[----:B------:R-:W0:Y:S01]  /*03f0*/  LDCU.64 UR6, c[0x0][0x3b8] ;  /* 0x00007700ff0677ac */ /* 0x000e220008000a00 */
[----:B------:R-:W4:Y:S04]  /*0400*/  LDG.E.64 R14, desc[UR4][R14.64] ;  /* 0x000000040e0e7981 */ /* 0x000f28000c1e1b00 */
[----:B------:R-:W5:Y:S01]  /*0410*/  LDG.E.64 R12, desc[UR4][R12.64] ;  /* 0x000000040c0c7981 */ /* 0x000f62000c1e1b00 */
[----:B0-----:R-:W-:Y:S02]  /*0420*/  IADD3 R10, P0, PT, R10, UR6, RZ ;  /* 0x000000060a0a7c10 */ /* 0x001fe4000ff1e0ff */
[----:B------:R-:W-:-:S02]  /*0430*/  IADD3 R8, P1, PT, R8, UR6, RZ ;  /* 0x0000000608087c10 */ /* 0x000fc4000ff3e0ff */
[----:B------:R-:W-:Y:S02]  /*0440*/  IADD3.X R11, PT, PT, R11, UR7, RZ, P0, !PT ;  /* 0x000000070b0b7c10 */ /* 0x000fe400087fe4ff */
[----:B------:R-:W-:Y:S02]  /*0450*/  IADD3.X R9, PT, PT, R9, UR7, RZ, P1, !PT ;  /* 0x0000000709097c10 */ /* 0x000fe40008ffe4ff */
[----:B------:R-:W-:Y:S02]  /*0460*/  IADD3 R32, P0, PT, R32, UR6, RZ ;  /* 0x0000000620207c10 */ /* 0x000fe4000ff1e0ff */
[----:B------:R-:W5:Y:S04]  /*0470*/  LDG.E.64 R10, desc[UR4][R10.64] ;  /* 0x000000040a0a7981 */ /* 0x000f68000c1e1b00 */
[----:B------:R-:W5:Y:S01]  /*0480*/  LDG.E.64 R8, desc[UR4][R8.64] ;  /* 0x0000000408087981 */ /* 0x000f62000c1e1b00 */
[----:B------:R-:W-:-:S05]  /*0490*/  IADD3.X R33, PT, PT, R6, UR7, RZ, P0, !PT ;  /* 0x0000000706217c10 */ /* 0x000fca00087fe4ff */
[----:B------:R-:W5:Y:S01]  /*04a0*/  LDG.E.64 R26, desc[UR4][R32.64] ;  /* 0x00000004201a7981 */ /* 0x000f62000c1e1b00 */
[----:B------:R-:W-:Y:S01]  /*04b0*/  BSSY.RECONVERGENT B1, `(.L_x_3) ;  /* 0x000001e000017945 */ /* 0x000fe20003800200 */
[C---:B--2---:R-:W-:Y:S02]  /*04c0*/  DADD R4, -R2.reuse, R4 ;  /* 0x0000000002047229 */ /* 0x044fe40000000104 */
[----:B---3--:R-:W-:Y:S02]  /*04d0*/  DADD R28, -R2, R28 ;  /* 0x00000000021c7229 */ /* 0x008fe4000000011c */
[C---:B----4-:R-:W-:Y:S02]  /*04e0*/  DADD R14, -R16.reuse, R14 ;  /* 0x00000000100e7229 */ /* 0x050fe4000000010e */
[----:B-----5:R-:W-:-:S06]  /*04f0*/  DADD R16, -R16, R12 ;  /* 0x0000000010107229 */ /* 0x020fcc000000010c */
[----:B------:R-:W-:-:S08]  /*0500*/  DMUL R12, R4, R14 ;  /* 0x0000000e040c7228 */ /* 0x000fd00000000000 */
[----:B------:R-:W-:-:S06]  /*0510*/  DFMA R12, R28, R16, -R12 ;  /* 0x000000101c0c722b */ /* 0x000fcc000000080c */
[----:B------:R-:W0:Y:S01]  /*0520*/  MUFU.RCP64H R3, R13 ;  /* 0x0000000d00037308 */ /* 0x000e220000001800 */
[----:B------:R-:W-:-:S06]  /*0530*/  IMAD.MOV.U32 R2, RZ, RZ, 0x1 ;  /* 0x00000001ff027424 */ /* 0x000fcc00078e00ff */
[----:B0-----:R-:W-:-:S08]  /*0540*/  DFMA R30, -R12, R2, 1 ;  /* 0x3ff000000c1e742b */ /* 0x001fd00000000102 */
[----:B------:R-:W-:Y:S02]  /*0550*/  DFMA R30, R30, R30, R30 ;  /* 0x0000001e1e1e722b */ /* 0x000fe4000000001e */
[----:B------:R-:W-:-:S06]  /*0560*/  DADD R8, -R10, R8 ;  /* 0x000000000a087229 */ /* 0x000fcc0000000108 */
[----:B------:R-:W-:Y:S02]  /*0570*/  DFMA R30, R2, R30, R2 ;  /* 0x0000001e021e722b */ /* 0x000fe40000000002 */
[----:B------:R-:W-:Y:S02]  /*0580*/  DADD R10, -R10, R26 ;  /* 0x000000000a0a7229 */ /* 0x000fe4000000011a */
[----:B------:R-:W-:-:S04]  /*0590*/  DMUL R4, R4, R8 ;  /* 0x0000000804047228 */ /* 0x000fc80000000000 */
[----:B------:R-:W-:-:S04]  /*05a0*/  DFMA R2, -R12, R30, 1 ;  /* 0x3ff000000c02742b */ /* 0x000fc8000000011e */
[----:B------:R-:W-:-:S04]  /*05b0*/  DFMA R40, R28, R10, -R4 ;  /* 0x0000000a1c28722b */ /* 0x000fc80000000804 */
[----:B------:R-:W-:-:S08]  /*05c0*/  DFMA R2, R30, R2, R30 ;  /* 0x000000021e02722b */ /* 0x000fd0000000001e */
[----:B------:R-:W-:-:S08]  /*05d0*/  DMUL R4, R40, R2 ;  /* 0x0000000228047228 */ /* 0x000fd00000000000 */
[----:B------:R-:W-:-:S08]  /*05e0*/  DFMA R26, -R12, R4, R40 ;  /* 0x000000040c1a722b */ /* 0x000fd00000000128 */
[----:B------:R-:W-:Y:S01]  /*05f0*/  DFMA R2, R2, R26, R4 ;  /* 0x0000001a0202722b */ /* 0x000fe20000000004 */
[----:B------:R-:W-:-:S09]  /*0600*/  FSETP.GEU.AND P1, PT, |R41|, 6.5827683646048100446e-37, PT ;  /* 0x036000002900780b */ /* 0x000fd20003f2e200 */
[----:B------:R-:W-:-:S05]  /*0610*/  FFMA R0, RZ, R13, R3 ;  /* 0x0000000dff007223 */ /* 0x000fca0000000003 */
[----:B------:R-:W-:-:S13]  /*0620*/  FSETP.GT.AND P0, PT, |R0|, 1.469367938527859385e-39, PT ;  /* 0x001000000000780b */ /* 0x000fda0003f04200 */
[----:B------:R-:W-:Y:S05]  /*0630*/  @P0 BRA P1, `(.L_x_4) ;  /* 0x0000000000140947 */ /* 0x000fea0000800000 */
[----:B------:R-:W-:Y:S01]  /*0640*/  IMAD.MOV.U32 R38, RZ, RZ, R12 ;  /* 0x000000ffff267224 */ /* 0x000fe200078e000c */
[----:B------:R-:W-:Y:S01]  /*0650*/  MOV R4, 0x680 ;  /* 0x0000068000047802 */ /* 0x000fe20000000f00 */
[----:B------:R-:W-:-:S07]  /*0660*/  IMAD.MOV.U32 R39, RZ, RZ, R13 ;  /* 0x000000ffff277224 */ /* 0x000fce00078e000d */
[----:B------:R-:W-:Y:S05]  /*0670*/  CALL.REL.NOINC `($__internal_0_$__cuda_sm20_div_rn_f64_full) ;  /* 0x0000001c00bc7944 */ /* 0x000fea0003c00000 */
[----:B------:R-:W-:-:S07]  /*0680*/  IMAD.MOV.U32 R2, RZ, RZ, R0 ;  /* 0x000000ffff027224 */ /* 0x000fce00078e0000 */
.L_x_4:
[----:B------:R-:W-:Y:S05]  /*0690*/  BSYNC.RECONVERGENT B1 ;  /* 0x0000000000017941 */ /* 0x000fea0003800200 */
.L_x_3:
[----:B------:R-:W0:Y:S01]  /*06a0*/  MUFU.RCP64H R5, R13 ;  /* 0x0000000d00057308 */ /* 0x000e220000001800 */
[----:B------:R-:W-:Y:S01]  /*06b0*/  IMAD.MOV.U32 R4, RZ, RZ, 0x1 ;  /* 0x00000001ff047424 */ /* 0x000fe200078e00ff */
[----:B------:R-:W-:Y:S01]  /*06c0*/  DMUL R10, R14, R10 ;  /* 0x0000000a0e0a7228 */ /* 0x000fe20000000000 */
[----:B------:R1:W-:Y:S01]  /*06d0*/  STG.E.64 desc[UR4][R20.64], R2 ;  /* 0x0000000214007986 */ /* 0x0003e2000c101b04 */
[----:B------:R-:W-:Y:S06]  /*06e0*/  BSSY.RECONVERGENT B1, `(.L_x_5) ;  /* 0x0000014000017945 */ /* 0x000fec0003800200 */
[----:B------:R-:W-:-:S02]  /*06f0*/  DFMA R40, R16, R8, -R10 ;  /* 0x000000081028722b */ /* 0x000fc4000000080a */
[----:B0-----:R-:W-:-:S08]  /*0700*/  DFMA R26, -R12, R4, 1 ;  /* 0x3ff000000c1a742b */ /* 0x001fd00000000104 */
[----:B------:R-:W-:Y:S01]  /*0710*/  FSETP.GEU.AND P1, PT, |R41|, 6.5827683646048100446e-37, PT ;  /* 0x036000002900780b */ /* 0x000fe20003f2e200 */
[----:B------:R-:W-:-:S08]  /*0720*/  DFMA R26, R26, R26, R26 ;  /* 0x0000001a1a1a722b */ /* 0x000fd0000000001a */
[----:B------:R-:W-:-:S08]  /*0730*/  DFMA R26, R4, R26, R4 ;  /* 0x0000001a041a722b */ /* 0x000fd00000000004 */
[----:B------:R-:W-:-:S08]  /*0740*/  DFMA R4, -R12, R26, 1 ;  /* 0x3ff000000c04742b */ /* 0x000fd0000000011a */
[----:B------:R-:W-:-:S08]  /*0750*/  DFMA R26, R26, R4, R26 ;  /* 0x000000041a1a722b */ /* 0x000fd0000000001a */
[----:B------:R-:W-:-:S08]  /*0760*/  DMUL R4, R26, R40 ;  /* 0x000000281a047228 */ /* 0x000fd00000000000 */
[----:B------:R-:W-:-:S08]  /*0770*/  DFMA R8, -R12, R4, R40 ;  /* 0x000000040c08722b */ /* 0x000fd00000000128 */
[----:B------:R-:W-:-:S10]  /*0780*/  DFMA R4, R26, R8, R4 ;  /* 0x000000081a04722b */ /* 0x000fd40000000004 */
[----:B------:R-:W-:-:S05]  /*0790*/  FFMA R0, RZ, R13, R5 ;  /* 0x0000000dff007223 */ /* 0x000fca0000000005 */
[----:B------:R-:W-:-:S13]  /*07a0*/  FSETP.GT.AND P0, PT, |R0|, 1.469367938527859385e-39, PT ;  /* 0x001000000000780b */ /* 0x000fda0003f04200 */
[----:B-1----:R-:W-:Y:S05]  /*07b0*/  @P0 BRA P1, `(.L_x_6) ;  /* 0x0000000000180947 */ /* 0x002fea0000800000 */
[----:B------:R-:W-:Y:S01]  /*07c0*/  IMAD.MOV.U32 R38, RZ, RZ, R12 ;  /* 0x000000ffff267224 */ /* 0x000fe200078e000c */
[----:B------:R-:W-:Y:S01]  /*07d0*/  MOV R4, 0x800 ;  /* 0x0000080000047802 */ /* 0x000fe20000000f00 */
[----:B------:R-:W-:-:S07]  /*07e0*/  IMAD.MOV.U32 R39, RZ, RZ, R13 ;  /* 0x000000ffff277224 */ /* 0x000fce00078e000d */
[----:B------:R-:W-:Y:S05]  /*07f0*/  CALL.REL.NOINC `($__internal_0_$__cuda_sm20_div_rn_f64_full) ;  /* 0x0000001c005c7944 */ /* 0x000fea0003c00000 */
[----:B------:R-:W-:Y:S02]  /*0800*/  IMAD.MOV.U32 R4, RZ, RZ, R0 ;  /* 0x000000ffff047224 */ /* 0x000fe400078e0000 */
[----:B------:R-:W-:-:S07]  /*0810*/  IMAD.MOV.U32 R5, RZ, RZ, R3 ;  /* 0x000000ffff057224 */ /* 0x000fce00078e0003 */
.L_x_6:
[----:B------:R-:W-:Y:S05]  /*0820*/  BSYNC.RECONVERGENT B1 ;  /* 0x0000000000017941 */ /* 0x000fea0003800200 */
.L_x_5:
[----:B------:R0:W-:Y:S01]  /*0830*/  STG.E.64 desc[UR4][R18.64], R4 ;  /* 0x0000000412007986 */ /* 0x0001e2000c101b04 */
[----:B------:R-:W-:Y:S05]  /*0840*/  BRA `(.L_x_2) ;  /* 0x0000000400507947 */ /* 0x000fea0003800000 */
.L_x_1:
[----:B------:R-:W-:-:S04]  /*0850*/  ISETP.NE.U32.AND P0, PT, R2, 0x2, PT ;  /* 0x000000020200780c */ /* 0x000fc80003f05070 */
[----:B------:R-:W-:-:S13]  /*0860*/  ISETP.NE.AND.EX P0, PT, R3, RZ, PT, P0 ;  /* 0x000000ff0300720c */ /* 0x000fda0003f05300 */
[----:B------:R-:W-:Y:S05]  /*0870*/  @P0 BRA `(.L_x_2) ;  /* 0x0000000400440947 */ /* 0x000fea0003800000 */
[----:B------:R-:W0:Y:S01]  /*0880*/  LDC.64 R4, c[0x0][0x3a8] ;  /* 0x0000ea00ff047b82 */ /* 0x000e220000000a00 */
[----:B------:R-:W-:Y:S01]  /*0890*/  BSSY.RECONVERGENT B1, `(.L_x_7) ;  /* 0x0000009000017945 */ /* 0x000fe20003800200 */
[----:B------:R-:W-:-:S07]  /*08a0*/  IMAD.MOV.U32 R6, RZ, RZ, RZ ;  /* 0x000000ffff067224 */ /* 0x000fce00078e00ff */
.L_x_8:
[----:B------:R-:W-:-:S04]  /*08b0*/  IMAD R3, R6, R0, R7 ;  /* 0x0000000006037224 */ /* 0x000fc800078e0207 */
[----:B0-----:R-:W-:-:S06]  /*08c0*/  IMAD.WIDE R2, R3, 0x8, R4 ;  /* 0x0000000803027825 */ /* 0x001fcc00078e0204 */
[----:B------:R-:W2:Y:S01]  /*08d0*/  LDG.E R3, desc[UR4][R2.64] ;  /* 0x0000000402037981 */ /* 0x000ea2000c1e1900 */
[C---:B------:R-:W-:Y:S01]  /*08e0*/  ISETP.LT.U32.AND P1, PT, R6.reuse, 0x2, PT ;  /* 0x000000020600780c */ /* 0x040fe20003f21070 */
[----:B------:R-:W-:Y:S01]  /*08f0*/  VIADD R6, R6, 0x1 ;  /* 0x0000000106067836 */ /* 0x000fe20000000000 */
[----:B--2---:R-:W-:-:S13]  /*0900*/  ISETP.NE.AND P0, PT, R7, R3, PT ;  /* 0x000000030700720c */ /* 0x004fda0003f05270 */
[----:B------:R-:W-:Y:S05]  /*0910*/  @!P0 BRA P1, `(.L_x_8) ;  /* 0xfffffffc00e48947 */ /* 0x000fea000083ffff */
[----:B------:R-:W-:Y:S05]  /*0920*/  BSYNC.RECONVERGENT B1 ;  /* 0x0000000000017941 */ /* 0x000fea0003800200 */
.L_x_7:
[----:B------:R-:W-:Y:S05]  /*0930*/  @!P0 BRA `(.L_x_2) ;  /* 0x0000000400148947 */ /* 0x000fea0003800000 */
[----:B------:R-:W0:Y:S01]  /*0940*/  LDCU.64 UR6, c[0x0][0x390] ;  /* 0x00007200ff0677ac */ /* 0x000e220008000a00 */
[C---:B------:R-:W-:Y:S01]  /*0950*/  IMAD.SHL.U32 R26, R3.reuse, 0x8, RZ ;  /* 0x00000008031a7824 */ /* 0x040fe200078e00ff */
[----:B------:R-:W-:Y:S01]  /*0960*/  SHF.R.S32.HI R2, RZ, 0x1f, R3 ;  /* 0x0000001fff027819 */ /* 0x000fe20000011403 */
[----:B------:R-:W-:Y:S01]  /*0970*/  IMAD.WIDE R16, R0, 0x8, R22 ;  /* 0x0000000800107825 */ /* 0x000fe200078e0216 */
[----:B------:R-:W2:Y:S02]  /*0980*/  LDG.E.64 R14, desc[UR4][R22.64] ;  /* 0x00000004160e7981 */ /* 0x000ea4000c1e1b00 */
[----:B------:R-:W-:Y:S02]  /*0990*/  SHF.L.U64.HI R2, R3, 0x3, R2 ;  /* 0x0000000303027819 */ /* 0x000fe40000010202 */
[----:B------:R-:W3:Y:S01]  /*09a0*/  LDG.E.64 R12, desc[UR4][R16.64] ;  /* 0x00000004100c7981 */ /* 0x000ee2000c1e1b00 */
[----:B0-----:R-:W-:-:S04]  /*09b0*/  IADD3 R4, P0, PT, R26, UR6, RZ ;  /* 0x000000061a047c10 */ /* 0x001fc8000ff1e0ff */
[----:B------:R-:W-:Y:S01]  /*09c0*/  IADD3.X R5, PT, PT, R2, UR7, RZ, P0, !PT ;  /* 0x0000000702057c10 */ /* 0x000fe200087fe4ff */
[----:B------:R-:W0:Y:S02]  /*09d0*/  LDCU.64 UR6, c[0x0][0x3b8] ;  /* 0x00007700ff0677ac */ /* 0x000e240008000a00 */
[----:B------:R-:W-:-:S03]  /*09e0*/  IMAD.WIDE R10, R0, 0x8, R4 ;  /* 0x00000008000a7825 */ /* 0x000fc600078e0204 */
[----:B------:R-:W2:Y:S04]  /*09f0*/  LDG.E.64 R4, desc[UR4][R4.64] ;  /* 0x0000000404047981 */ /* 0x000ea8000c1e1b00 */
[----:B------:R-:W3:Y:S01]  /*0a00*/  LDG.E.64 R10, desc[UR4][R10.64] ;  /* 0x000000040a0a7981 */ /* 0x000ee2000c1e1b00 */
[----:B0-----:R-:W-:-:S04]  /*0a10*/  IADD3 R26, P0, PT, R26, UR6, RZ ;  /* 0x000000061a1a7c10 */ /* 0x001fc8000ff1e0ff */
[----:B------:R-:W-:Y:S02]  /*0a20*/  IADD3.X R27, PT, PT, R2, UR7, RZ, P0, !PT ;  /* 0x00000007021b7c10 */ /* 0x000fe400087fe4ff */
[----:B------:R-:W4:Y:S04]  /*0a30*/  LDG.E.64 R2, desc[UR4][R24.64] ;  /* 0x0000000418027981 */ /* 0x000f28000c1e1b00 */
[----:B------:R-:W4:Y:S01]  /*0a40*/  LDG.E.64 R8, desc[UR4][R26.64] ;  /* 0x000000041a087981 */ /* 0x000f22000c1e1b00 */
[----:B------:R-:W-:Y:S01]  /*0a50*/  BSSY.RECONVERGENT B1, `(.L_x_9) ;  /* 0x000001a000017945 */ /* 0x000fe20003800200 */
[----:B---3--:R-:W-:Y:S02]  /*0a60*/  DADD R12, -R10, R12 ;  /* 0x000000000a0c7229 */ /* 0x008fe4000000010c */
[----:B--2---:R-:W-:-:S06]  /*0a70*/  DADD R14, -R4, R14 ;  /* 0x00000000040e7229 */ /* 0x004fcc000000010e */
[----:B------:R-:W-:-:S08]  /*0a80*/  DMUL R16, R12, R12 ;  /* 0x0000000c0c107228 */ /* 0x000fd00000000000 */
[----:B------:R-:W-:-:S06]  /*0a90*/  DFMA R10, R14, R14, R16 ;  /* 0x0000000e0e0a722b */ /* 0x000fcc0000000010 */
[----:B------:R-:W0:Y:S01]  /*0aa0*/  MUFU.RCP64H R17, R11 ;  /* 0x0000000b00117308 */ /* 0x000e220000001800 */
[----:B------:R-:W-:-:S06]  /*0ab0*/  MOV R16, 0x1 ;  /* 0x0000000100107802 */ /* 0x000fcc0000000f00 */
[----:B0-----:R-:W-:-:S08]  /*0ac0*/  DFMA R4, -R10, R16, 1 ;  /* 0x3ff000000a04742b */ /* 0x001fd00000000110 */
[----:B------:R-:W-:-:S08]  /*0ad0*/  DFMA R4, R4, R4, R4 ;  /* 0x000000040404722b */ /* 0x000fd00000000004 */
[----:B------:R-:W-:Y:S02]  /*0ae0*/  DFMA R4, R16, R4, R16 ;  /* 0x000000041004722b */ /* 0x000fe40000000010 */
[----:B----4-:R-:W-:-:S06]  /*0af0*/  DADD R8, -R8, R2 ;  /* 0x0000000008087229 */ /* 0x010fcc0000000102 */
[----:B------:R-:W-:Y:S02]  /*0b00*/  DFMA R2, -R10, R4, 1 ;  /* 0x3ff000000a02742b */ /* 0x000fe40000000104 */
[----:B------:R-:W-:-:S06]  /*0b10*/  DMUL R40, R14, R8 ;  /* 0x000000080e287228 */ /* 0x000fcc0000000000 */
        /* <DEDUP_REMOVED lines=13> */
.L_x_10:
[----:B------:R-:W-:Y:S05]  /*0bf0*/  BSYNC.RECONVERGENT B1 ;  /* 0x0000000000017941 */ /* 0x000fea0003800200 */
.L_x_9:
[----:B------:R-:W0:Y:S01]  /*0c00*/  MUFU.RCP64H R5, R11 ;  /* 0x0000000b00057308 */ /* 0x000e220000001800 */
[----:B------:R-:W-:Y:S01]  /*0c10*/  IMAD.MOV.U32 R4, RZ, RZ, 0x1 ;  /* 0x00000001ff047424 */ /* 0x000fe200078e00ff */
[----:B------:R-:W-:Y:S01]  /*0c20*/  DMUL R40, R12, R8 ;  /* 0x000000080c287228 */ /* 0x000fe20000000000 */
[----:B------:R1:W-:Y:S01]  /*0c30*/  STG.E.64 desc[UR4][R20.64], R2 ;  /* 0x0000000214007986 */ /* 0x0003e2000c101b04 */
[----:B------:R-:W-:Y:S08]  /*0c40*/  BSSY.RECONVERGENT B1, `(.L_x_11) ;  /* 0x0000013000017945 */ /* 0x000ff00003800200 */
[----:B------:R-:W-:Y:S01]  /*0c50*/  FSETP.GEU.AND P1, PT, |R41|, 6.5827683646048100446e-37, PT ;  /* 0x036000002900780b */ /* 0x000fe20003f2e200 */
[----:B0-----:R-:W-:-:S08]  /*0c60*/  DFMA R14, -R10, R4, 1 ;  /* 0x3ff000000a0e742b */ /* 0x001fd00000000104 */
        /* <DEDUP_REMOVED lines=16> */
.L_x_12:
[----:B------:R-:W-:Y:S05]  /*0d70*/  BSYNC.RECONVERGENT B1 ;  /* 0x0000000000017941 */ /* 0x000fea0003800200 */
.L_x_11:
[----:B------:R1:W-:Y:S02]  /*0d80*/  STG.E.64 desc[UR4][R18.64], R4 ;  /* 0x0000000412007986 */ /* 0x0003e4000c101b04 */
.L_x_2:
[----:B------:R-:W-:Y:S05]  /*0d90*/  BSYNC.RECONVERGENT B0 ;  /* 0x0000000000007941 */ /* 0x000fea0003800200 */
.L_x_0:
[----:B------:R-:W2:Y:S01]  /*0da0*/  LDC.64 R10, c[0x0][0x398] ;  /* 0x0000e600ff0a7b82 */ /* 0x000ea20000000a00 */
[----:B01----:R-:W3:Y:S04]  /*0db0*/  LDG.E.64 R4, desc[UR4][R22.64] ;  /* 0x0000000416047981 */ /* 0x003ee8000c1e1b00 */
[----:B------:R-:W4:Y:S03]  /*0dc0*/  LDG.E.64 R26, desc[UR4][R24.64] ;  /* 0x00000004181a7981 */ /* 0x000f26000c1e1b00 */
[----:B------:R-:W0:Y:S01]  /*0dd0*/  LDC R3, c[0x0][0x380] ;  /* 0x0000e000ff037b82 */ /* 0x000e220000000800 */
[----:B------:R-:W4:Y:S04]  /*0de0*/  LDG.E.64 R28, desc[UR4][R20.64] ;  /* 0x00000004141c7981 */ /* 0x000f28000c1e1b00 */
[----:B------:R-:W5:Y:S03]  /*0df0*/  LDG.E.64 R34, desc[UR4][R18.64] ;  /* 0x0000000412227981 */ /* 0x000f66000c1e1b00 */
[----:B------:R-:W1:Y:S01]  /*0e00*/  LDC.64 R32, c[0x0][0x3c0] ;  /* 0x0000f000ff207b82 */ /* 0x000e620000000a00 */
[----:B--2---:R-:W-:-:S05]  /*0e10*/  IMAD.WIDE R10, R7, 0x8, R10 ;  /* 0x00000008070a7825 */ /* 0x004fca00078e020a */
[----:B------:R-:W3:Y:S01]  /*0e20*/  LDG.E.64 R12, desc[UR4][R10.64] ;  /* 0x000000040a0c7981 */ /* 0x000ee2000c1e1b00 */
[----:B0-----:R-:W-:-:S04]  /*0e30*/  IMAD.WIDE R8, R3, 0x8, R22 ;  /* 0x0000000803087825 */ /* 0x001fc800078e0216 */
[C---:B------:R-:W-:Y:S02]  /*0e40*/  IMAD.WIDE R14, R3.reuse, 0x8, R10 ;  /* 0x00000008030e7825 */ /* 0x040fe400078e020a */
[----:B------:R-:W2:Y:S04]  /*0e50*/  LDG.E.64 R8, desc[UR4][R8.64] ;  /* 0x0000000408087981 */ /* 0x000ea8000c1e1b00 */
[----:B------:R-:W2:Y:S01]  /*0e60*/  LDG.E.64 R16, desc[UR4][R14.64] ;  /* 0x000000040e107981 */ /* 0x000ea2000c1e1b00 */
[----:B---3--:R-:W-:Y:S01]  /*0e70*/  DADD R30, -R4, R12 ;  /* 0x00000000041e7229 */ /* 0x008fe2000000010c */
[----:B------:R-:W-:-:S04]  /*0e80*/  IMAD.WIDE R12, R3, 0x8, R14 ;  /* 0x00000008030c7825 */ /* 0x000fc800078e020e */
[----:B------:R-:W-:-:S03]  /*0e90*/  IMAD.WIDE R10, R3, 0x8, R12 ;  /* 0x00000008030a7825 */ /* 0x000fc600078e020c */
[----:B----4-:R-:W-:Y:S01]  /*0ea0*/  DFMA R26, R28, R30, R26 ;  /* 0x0000001e1c1a722b */ /* 0x010fe2000000001a */
[----:B------:R-:W3:Y:S01]  /*0eb0*/  LDG.E.64 R12, desc[UR4][R12.64] ;  /* 0x000000040c0c7981 */ /* 0x000ee2000c1e1b00 */
[----:B--2---:R-:W-:Y:S01]  /*0ec0*/  DADD R16, -R8, R16 ;  /* 0x0000000008107229 */ /* 0x004fe20000000110 */
[C---:B------:R-:W-:Y:S02]  /*0ed0*/  IMAD.WIDE R22, R3.reuse, 0x8, R10 ;  /* 0x0000000803167825 */ /* 0x040fe400078e020a */
[----:B------:R-:W2:Y:S05]  /*0ee0*/  LDG.E.64 R10, desc[UR4][R10.64] ;  /* 0x000000040a0a7981 */ /* 0x000eaa000c1e1b00 */
[----:B-----5:R-:W-:Y:S01]  /*0ef0*/  DFMA R28, R16, R34, R26 ;  /* 0x00000022101c722b */ /* 0x020fe2000000001a */
[----:B------:R-:W-:-:S02]  /*0f00*/  IMAD.WIDE R26, R3, 0x8, R22 ;  /* 0x00000008031a7825 */ /* 0x000fc400078e0216 */
[----:B------:R-:W4:Y:S02]  /*0f10*/  LDG.E.64 R22, desc[UR4][R22.64] ;  /* 0x0000000416167981 */ /* 0x000f24000c1e1b00 */
[----:B-1----:R-:W-:Y:S02]  /*0f20*/  IMAD.WIDE R16, R7, 0x8, R32 ;  /* 0x0000000807107825 */ /* 0x002fe400078e0220 */
[----:B------:R-:W5:Y:S04]  /*0f30*/  LDG.E.64 R26, desc[UR4][R26.64] ;  /* 0x000000041a1a7981 */ /* 0x000f68000c1e1b00 */
[----:B------:R0:W-:Y:S04]  /*0f40*/  STG.E.64 desc[UR4][R16.64], R28 ;  /* 0x0000001c10007986 */ /* 0x0001e8000c101b04 */
[----:B------:R-:W4:Y:S04]  /*0f50*/  LDG.E.64 R14, desc[UR4][R24.64] ;  /* 0x00000004180e7981 */ /* 0x000f28000c1e1b00 */
[----:B------:R-:W4:Y:S04]  /*0f60*/  LDG.E.64 R30, desc[UR4][R20.64] ;  /* 0x00000004141e7981 */ /* 0x000f28000c1e1b00 */
[----:B------:R-:W5:Y:S01]  /*0f70*/  LDG.E.64 R34, desc[UR4][R18.64] ;  /* 0x0000000412227981 */ /* 0x000f62000c1e1b00 */
[----:B---3--:R-:W-:-:S02]  /*0f80*/  DADD R32, -R4, R12 ;  /* 0x0000000004207229 */ /* 0x008fc4000000010c */
[----:B--2---:R-:W-:-:S06]  /*0f90*/  DADD R12, -R8, R10 ;  /* 0x00000000080c7229 */ /* 0x004fcc000000010a */
[----:B----4-:R-:W-:Y:S02]  /*0fa0*/  DFMA R14, R30, R32, R14 ;  /* 0x000000201e0e722b */ /* 0x010fe4000000000e */
[----:B------:R-:W-:Y:S01]  /*0fb0*/  DADD R22, -R4, R22 ;  /* 0x0000000004167229 */ /* 0x000fe20000000116 */
[----:B------:R-:W1:Y:S05]  /*0fc0*/  LDC.64 R30, c[0x0][0x3b0] ;  /* 0x0000ec00ff1e7b82 */ /* 0x000e6a0000000a00 */
[----:B-----5:R-:W-:Y:S01]  /*0fd0*/  DFMA R34, R34, R12, R14 ;  /* 0x0000000c2222722b */ /* 0x020fe2000000000e */
[----:B------:R-:W-:-:S06]  /*0fe0*/  IMAD.WIDE R14, R3, 0x8, R16 ;  /* 0x00000008030e7825 */ /* 0x000fcc00078e0210 */
[----:B------:R-:W-:Y:S04]  /*0ff0*/  STG.E.64 desc[UR4][R14.64], R34 ;  /* 0x000000220e007986 */ /* 0x000fe8000c101b04 */
[----:B------:R-:W2:Y:S04]  /*1000*/  LDG.E.64 R10, desc[UR4][R24.64] ;  /* 0x00000004180a7981 */ /* 0x000ea8000c1e1b00 */
[----:B------:R-:W2:Y:S04]  /*1010*/  LDG.E.64 R12, desc[UR4][R20.64] ;  /* 0x00000004140c7981 */ /* 0x000ea8000c1e1b00 */
[----:B0-----:R-:W3:Y:S01]  /*1020*/  LDG.E.64 R28, desc[UR4][R18.64] ;  /* 0x00000004121c7981 */ /* 0x001ee2000c1e1b00 */
[----:B------:R-:W-:-:S02]  /*1030*/  DADD R26, -R8, R26 ;  /* 0x00000000081a7229 */ /* 0x000fc4000000011a */
[----:B--2---:R-:W-:Y:S01]  /*1040*/  DFMA R10, R12, R22, R10 ;  /* 0x000000160c0a722b */ /* 0x004fe2000000000a */
[----:B------:R-:W-:-:S07]  /*1050*/  IMAD.WIDE R12, R3, 0x8, R14 ;  /* 0x00000008030c7825 */ /* 0x000fce00078e020e */
[----:B---3--:R-:W-:Y:S02]  /*1060*/  DFMA R26, R28, R26, R10 ;  /* 0x0000001a1c1a722b */ /* 0x008fe4000000000a */
[----:B------:R-:W0:Y:S05]  /*1070*/  LDC.64 R10, c[0x0][0x3c8] ;  /* 0x0000f200ff0a7b82 */ /* 0x000e2a0000000a00 */
[----:B------:R2:W-:Y:S04]  /*1080*/  STG.E.64 desc[UR4][R12.64], R26 ;  /* 0x0000001a0c007986 */ /* 0x0005e8000c101b04 */
[----:B------:R-:W3:Y:S01]  /*1090*/  LDG.E.64 R4, desc[UR4][R14.64] ;  /* 0x000000040e047981 */ /* 0x000ee2000c1e1b00 */
[----:B0-----:R-:W-:Y:S01]  /*10a0*/  IMAD.WIDE R10, R7, 0x8, R10 ;  /* 0x00000008070a7825 */ /* 0x001fe200078e020a */
[----:B---3--:R-:W-:-:S08]  /*10b0*/  DADD R4, R26, R4 ;  /* 0x000000001a047229 */ /* 0x008fd00000000004 */
[----:B------:R-:W-:-:S07]  /*10c0*/  DMUL R4, R4, 0.5 ;  /* 0x3fe0000004047828 */ /* 0x000fce0000000000 */
[----:B------:R1:W-:Y:S04]  /*10d0*/  STG.E.64 desc[UR4][R10.64], R4 ;  /* 0x000000040a007986 */ /* 0x0003e8000c101b04 */
[----:B------:R-:W3:Y:S04]  /*10e0*/  LDG.E.64 R8, desc[UR4][R12.64] ;  /* 0x000000040c087981 */ /* 0x000ee8000c1e1b00 */
[----:B------:R-:W3:Y:S02]  /*10f0*/  LDG.E.64 R22, desc[UR4][R16.64] ;  /* 0x0000000410167981 */ /* 0x000ee4000c1e1b00 */
[----:B---3--:R-:W-:-:S08]  /*1100*/  DADD R8, R8, R22 ;  /* 0x0000000008087229 */ /* 0x008fd00000000016 */
[----:B------:R-:W-:Y:S01]  /*1110*/  DMUL R28, R8, 0.5 ;  /* 0x3fe00000081c7828 */ /* 0x000fe20000000000 */
[----:B------:R-:W-:-:S06]  /*1120*/  IMAD.WIDE R8, R3, 0x8, R10 ;  /* 0x0000000803087825 */ /* 0x000fcc00078e020a */
[----:B------:R0:W-:Y:S04]  /*1130*/  STG.E.64 desc[UR4][R8.64], R28 ;  /* 0x0000001c08007986 */ /* 0x0001e8000c101b04 */
[----:B------:R-:W3:Y:S04]  /*1140*/  LDG.E.64 R22, desc[UR4][R16.64] ;  /* 0x0000000410167981 */ /* 0x000ee8000c1e1b00 */
[----:B--2---:R-:W3:Y:S01]  /*1150*/  LDG.E.64 R26, desc[UR4][R14.64] ;  /* 0x000000040e1a7981 */ /* 0x004ee2000c1e1b00 */
[----:B-1----:R-:W-:Y:S01]  /*1160*/  IMAD.WIDE R4, R7, 0x8, R30 ;  /* 0x0000000807047825 */ /* 0x002fe200078e021e */
[----:B---3--:R-:W-:-:S08]  /*1170*/  DADD R22, R22, R26 ;  /* 0x0000000016167229 */ /* 0x008fd0000000001a */
[----:B------:R-:W-:Y:S01]  /*1180*/  DMUL R46, R22, 0.5 ;  /* 0x3fe00000162e7828 */ /* 0x000fe20000000000 */
[----:B------:R-:W-:-:S06]  /*1190*/  IMAD.WIDE R22, R3, 0x8, R8 ;  /* 0x0000000803167825 */ /* 0x000fcc00078e0208 */
[----:B------:R1:W-:Y:S04]  /*11a0*/  STG.E.64 desc[UR4][R22.64], R46 ;  /* 0x0000002e16007986 */ /* 0x0003e8000c101b04 */
[----:B------:R-:W2:Y:S01]  /*11b0*/  LDG.E.64 R6, desc[UR4][R4.64] ;  /* 0x0000000404067981 */ /* 0x000ea2000c1e1b00 */
[----:B------:R-:W-:-:S03]  /*11c0*/  IMAD.WIDE R26, R3, 0x8, R4 ;  /* 0x00000008031a7825 */ /* 0x000fc600078e0204 */
[----:B------:R-:W3:Y:S04]  /*11d0*/  LDG.E.64 R24, desc[UR4][R24.64] ;  /* 0x0000000418187981 */ /* 0x000ee8000c1e1b00 */
[----:B0-----:R-:W4:Y:S01]  /*11e0*/  LDG.E.64 R28, desc[UR4][R26.64] ;  /* 0x000000041a1c7981 */ /* 0x001f22000c1e1b00 */
[----:B------:R-:W-:-:S03]  /*11f0*/  IMAD.WIDE R2, R3, 0x8, R26 ;  /* 0x0000000803027825 */ /* 0x000fc600078e021a */
[----:B------:R-:W5:Y:S04]  /*1200*/  LDG.E.64 R30, desc[UR4][R10.64] ;  /* 0x000000040a1e7981 */ /* 0x000f68000c1e1b00 */
[----:B------:R-:W3:Y:S01]  /*1210*/  LDG.E.64 R2, desc[UR4][R2.64] ;  /* 0x0000000402027981 */ /* 0x000ee2000c1e1b00 */
[----:B--2---:R-:W-:-:S13]  /*1220*/  ISETP.GE.AND P2, PT, R7, RZ, PT ;  /* 0x000000ff0700720c */ /* 0x004fda0003f46270 */
[----:B------:R-:W0:Y:S01]  /*1230*/  @P2 LDC.64 R32, c[0x0][0x3b8] ;  /* 0x0000ee00ff202b82 */ /* 0x000e220000000a00 */
[----:B----4-:R-:W-:Y:S02]  /*1240*/  ISETP.GE.AND P1, PT, R29, RZ, PT ;  /* 0x000000ff1d00720c */ /* 0x010fe40003f26270 */
[----:B---3--:R-:W-:-:S11]  /*1250*/  ISETP.GE.AND P0, PT, R3, RZ, PT ;  /* 0x000000ff0300720c */ /* 0x008fd60003f06270 */
[----:B------:R-:W2:Y:S08]  /*1260*/  @P1 LDC.64 R34, c[0x0][0x3b8] ;  /* 0x0000ee00ff221b82 */ /* 0x000eb00000000a00 */
[----:B------:R-:W3:Y:S01]  /*1270*/  @P0 LDC.64 R26, c[0x0][0x3b8] ;  /* 0x0000ee00ff1a0b82 */ /* 0x000ee20000000a00 */
[----:B0-----:R-:W-:-:S04]  /*1280*/  @P2 LEA R32, P3, R6, R32, 0x3 ;  /* 0x0000002006202211 */ /* 0x001fc800078618ff */
[----:B------:R-:W-:-:S05]  /*1290*/  @P2 LEA.HI.X R33, R6, R33, R7, 0x3, P3 ;  /* 0x0000002106212211 */ /* 0x000fca00018f1c07 */
[----:B------:R-:W4:Y:S01]  /*12a0*/  @P2 LDG.E.64 R6, desc[UR4][R32.64] ;  /* 0x0000000420062981 */ /* 0x000f22000c1e1b00 */
[----:B--2---:R-:W-:-:S04]  /*12b0*/  @P1 LEA R4, P3, R28, R34, 0x3 ;  /* 0x000000221c041211 */ /* 0x004fc800078618ff */
[----:B------:R-:W-:-:S06]  /*12c0*/  @P1 LEA.HI.X R5, R28, R35, R29, 0x3, P3 ;  /* 0x000000231c051211 */ /* 0x000fcc00018f1c1d */
[----:B------:R-:W2:Y:S01]  /*12d0*/  @P1 LDG.E.64 R4, desc[UR4][R4.64] ;  /* 0x0000000404041981 */ /* 0x000ea2000c1e1b00 */
[----:B---3--:R-:W-:-:S04]  /*12e0*/  @P0 LEA R28, P3, R2, R26, 0x3 ;  /* 0x0000001a021c0211 */ /* 0x008fc800078618ff */
[----:B------:R-:W-:-:S05]  /*12f0*/  @P0 LEA.HI.X R29, R2, R27, R3, 0x3, P3 ;  /* 0x0000001b021d0211 */ /* 0x000fca00018f1c03 */
[----:B------:R0:W3:Y:S01]  /*1300*/  @P0 LDG.E.64 R2, desc[UR4][R28.64] ;  /* 0x000000041c020981 */ /* 0x0000e2000c1e1b00 */
[----:B------:R-:W-:Y:S01]  /*1310*/  @P2 IMAD.MOV.U32 R0, RZ, RZ, R25 ;  /* 0x000000ffff002224 */ /* 0x000fe200078e0019 */
[----:B-----5:R-:W-:-:S06]  /*1320*/  DADD R26, -R24, R30 ;  /* 0x00000000181a7229 */ /* 0x020fcc000000011e */
[----:B------:R-:W5:Y:S01]  /*1330*/  MUFU.RCP64H R31, R27 ;  /* 0x0000001b001f7308 */ /* 0x000f620000001800 */
[----:B0-----:R-:W-:Y:S01]  /*1340*/  IMAD.MOV.U32 R28, RZ, RZ, R24 ;  /* 0x000000ffff1c7224 */ /* 0x001fe200078e0018 */
[----:B------:R-:W-:Y:S01]  /*1350*/  MOV R29, R25 ;  /* 0x00000019001d7202 */ /* 0x000fe20000000f00 */
[----:B------:R-:W-:Y:S01]  /*1360*/  BSSY.RECONVERGENT B0, `(.L_x_13) ;  /* 0x0000051000007945 */ /* 0x000fe20003800200 */
[----:B----4-:R-:W-:Y:S01]  /*1370*/  @P2 DSETP.MAX.AND P3, P4, R24, R6, PT ;  /* 0x000000061800222a */ /* 0x010fe20003c6f000 */
[----:B------:R-:W-:-:S05]  /*1380*/  @P2 IMAD.MOV.U32 R33, RZ, RZ, R7 ;  /* 0x000000ffff212224 */ /* 0x000fca00078e0007 */
[----:B------:R-:W-:Y:S01]  /*1390*/  @P2 FSEL R30, R0, R33, P3 ;  /* 0x00000021001e2208 */ /* 0x000fe20001800000 */
[----:B------:R-:W-:Y:S01]  /*13a0*/  @P2 IMAD.MOV.U32 R0, RZ, RZ, R24 ;  /* 0x000000ffff002224 */ /* 0x000fe200078e0018 */
[----:B------:R-:W-:Y:S01]  /*13b0*/  @P2 LOP3.LUT R35, R33, 0x80000, RZ, 0xfc, !PT ;  /* 0x0008000021232812 */ /* 0x000fe200078efcff */
[----:B------:R-:W-:-:S03]  /*13c0*/  @P2 IMAD.MOV.U32 R33, RZ, RZ, R6 ;  /* 0x000000ffff212224 */ /* 0x000fc600078e0006 */
[----:B------:R-:W-:Y:S02]  /*13d0*/  @P2 SEL R35, R35, R30, P4 ;  /* 0x0000001e23232207 */ /* 0x000fe40002000000 */
[----:B------:R-:W-:-:S03]  /*13e0*/  @P2 SEL R0, R0, R33, P3 ;  /* 0x0000002100002207 */ /* 0x000fc60001800000 */
[----:B------:R-:W-:Y:S02]  /*13f0*/  @P2 IMAD.MOV.U32 R29, RZ, RZ, R35 ;  /* 0x000000ffff1d2224 */ /* 0x000fe400078e0023 */
[----:B------:R-:W-:Y:S02]  /*1400*/  @P2 IMAD.MOV.U32 R28, RZ, RZ, R0 ;  /* 0x000000ffff1c2224 */ /* 0x000fe400078e0000 */
[----:B------:R-:W-:Y:S02]  /*1410*/  IMAD.MOV.U32 R30, RZ, RZ, 0x1 ;  /* 0x00000001ff1e7424 */ /* 0x000fe400078e00ff */
[----:B--2---:R-:W-:Y:S02]  /*1420*/  @P1 IMAD.MOV.U32 R35, RZ, RZ, R5 ;  /* 0x000000ffff231224 */ /* 0x004fe400078e0005 */
[----:B------:R-:W-:Y:S01]  /*1430*/  @P1 DSETP.MAX.AND P3, P4, R28, R4, PT ;  /* 0x000000041c00122a */ /* 0x000fe20003c6f000 */
[----:B------:R-:W-:Y:S01]  /*1440*/  @P1 IMAD.MOV.U32 R0, RZ, RZ, R29 ;  /* 0x000000ffff001224 */ /* 0x000fe200078e001d */
[----:B-----5:R-:W-:Y:S01]  /*1450*/  DFMA R32, -R26, R30, 1 ;  /* 0x3ff000001a20742b */ /* 0x020fe2000000011e */
[----:B------:R-:W-:-:S03]  /*1460*/  @P1 LOP3.LUT R37, R35, 0x80000, RZ, 0xfc, !PT ;  /* 0x0008000023251812 */ /* 0x000fc600078efcff */
[----:B------:R-:W-:Y:S01]  /*1470*/  @P1 FSEL R34, R0, R35, P3 ;  /* 0x0000002300221208 */ /* 0x000fe20001800000 */
[----:B------:R-:W-:Y:S02]  /*1480*/  @P1 IMAD.MOV.U32 R35, RZ, RZ, R4 ;  /* 0x000000ffff231224 */ /* 0x000fe400078e0004 */
[----:B------:R-:W-:Y:S01]  /*1490*/  @P1 IMAD.MOV.U32 R0, RZ, RZ, R28 ;  /* 0x000000ffff001224 */ /* 0x000fe200078e001c */
[----:B------:R-:W-:Y:S01]  /*14a0*/  @P1 SEL R29, R37, R34, P4 ;  /* 0x00000022251d1207 */ /* 0x000fe20002000000 */
[----:B------:R-:W-:-:S03]  /*14b0*/  DFMA R32, R32, R32, R32 ;  /* 0x000000202020722b */ /* 0x000fc60000000020 */
[----:B------:R-:W-:Y:S01]  /*14c0*/  @P1 SEL R28, R0, R35, P3 ;  /* 0x00000023001c1207 */ /* 0x000fe20001800000 */
[----:B---3--:R-:W-:Y:S02]  /*14d0*/  @P0 IMAD.MOV.U32 R35, RZ, RZ, R3 ;  /* 0x000000ffff230224 */ /* 0x008fe400078e0003 */
[----:B------:R-:W-:-:S03]  /*14e0*/  @P0 IMAD.MOV.U32 R0, RZ, RZ, R29 ;  /* 0x000000ffff000224 */ /* 0x000fc600078e001d */
[----:B------:R-:W-:Y:S02]  /*14f0*/  @P0 DSETP.MAX.AND P3, P4, R28, R2, PT ;  /* 0x000000021c00022a */ /* 0x000fe40003c6f000 */
[----:B------:R-:W-:Y:S01]  /*1500*/  DFMA R32, R30, R32, R30 ;  /* 0x000000201e20722b */ /* 0x000fe2000000001e */
[----:B------:R-:W-:Y:S01]  /*1510*/  @P0 LOP3.LUT R37, R35, 0x80000, RZ, 0xfc, !PT ;  /* 0x0008000023250812 */ /* 0x000fe200078efcff */
[----:B------:R-:W-:Y:S02]  /*1520*/  @P0 IMAD.MOV.U32 R31, RZ, RZ, R2 ;  /* 0x000000ffff1f0224 */ /* 0x000fe400078e0002 */
[----:B------:R-:W-:Y:S01]  /*1530*/  @P0 FSEL R30, R0, R35, P3 ;  /* 0x00000023001e0208 */ /* 0x000fe20001800000 */
[----:B------:R-:W-:-:S03]  /*1540*/  @P0 IMAD.MOV.U32 R0, RZ, RZ, R28 ;  /* 0x000000ffff000224 */ /* 0x000fc600078e001c */
[----:B------:R-:W-:Y:S02]  /*1550*/  @P0 SEL R29, R37, R30, P4 ;  /* 0x0000001e251d0207 */ /* 0x000fe40002000000 */
[----:B------:R-:W-:Y:S01]  /*1560*/  @P0 SEL R28, R0, R31, P3 ;  /* 0x0000001f001c0207 */ /* 0x000fe20001800000 */
[----:B------:R-:W-:Y:S01]  /*1570*/  @P2 DSETP.MIN.AND P3, P4, R24, R6, PT ;  /* 0x000000061800222a */ /* 0x000fe20003c60000 */
[----:B------:R-:W-:Y:S01]  /*1580*/  @P2 IMAD.MOV.U32 R0, RZ, RZ, R25 ;  /* 0x000000ffff002224 */ /* 0x000fe200078e0019 */
[----:B------:R-:W-:Y:S01]  /*1590*/  DFMA R34, -R26, R32, 1 ;  /* 0x3ff000001a22742b */ /* 0x000fe20000000120 */
[----:B------:R-:W-:-:S03]  /*15a0*/  @P2 IMAD.MOV.U32 R31, RZ, RZ, R6 ;  /* 0x000000ffff1f2224 */ /* 0x000fc600078e0006 */
[----:B------:R-:W-:Y:S02]  /*15b0*/  @P2 FSEL R6, R0, R7, P3 ;  /* 0x0000000700062208 */ /* 0x000fe40001800000 */
[----:B------:R-:W-:Y:S02]  /*15c0*/  @P2 LOP3.LUT R7, R7, 0x80000, RZ, 0xfc, !PT ;  /* 0x0008000007072812 */ /* 0x000fe400078efcff */
[----:B------:R-:W-:Y:S01]  /*15d0*/  @P2 MOV R0, R24 ;  /* 0x0000001800002202 */ /* 0x000fe20000000f00 */
[----:B------:R-:W-:Y:S01]  /*15e0*/  DFMA R34, R32, R34, R32 ;  /* 0x000000222022722b */ /* 0x000fe20000000020 */
[----:B------:R-:W-:Y:S02]  /*15f0*/  @P2 SEL R33, R7, R6, P4 ;  /* 0x0000000607212207 */ /* 0x000fe40002000000 */
[----:B------:R-:W-:Y:S01]  /*1600*/  @P2 SEL R0, R0, R31, P3 ;  /* 0x0000001f00002207 */ /* 0x000fe20001800000 */
[----:B------:R-:W-:Y:S01]  /*1610*/  DADD R28, -R24, R28 ;  /* 0x00000000181c7229 */ /* 0x000fe2000000011c */
[----:B------:R-:W-:-:S02]  /*1620*/  IMAD.MOV.U32 R6, RZ, RZ, R24 ;  /* 0x000000ffff067224 */ /* 0x000fc400078e0018 */
[----:B------:R-:W-:Y:S02]  /*1630*/  IMAD.MOV.U32 R7, RZ, RZ, R25 ;  /* 0x000000ffff077224 */ /* 0x000fe400078e0019 */
[----:B------:R-:W-:Y:S02]  /*1640*/  @P2 IMAD.MOV.U32 R6, RZ, RZ, R0 ;  /* 0x000000ffff062224 */ /* 0x000fe400078e0000 */
[----:B------:R-:W-:Y:S01]  /*1650*/  @P2 IMAD.MOV.U32 R7, RZ, RZ, R33 ;  /* 0x000000ffff072224 */ /* 0x000fe200078e0021 */
[----:B------:R-:W-:Y:S01]  /*1660*/  DMUL R30, R28, R34 ;  /* 0x000000221c1e7228 */ /* 0x000fe20000000000 */
[----:B------:R-:W-:Y:S02]  /*1670*/  @P1 IMAD.MOV.U32 R33, RZ, RZ, R5 ;  /* 0x000000ffff211224 */ /* 0x000fe400078e0005 */
[----:B------:R-:W-:Y:S02]  /*1680*/  @P1 IMAD.MOV.U32 R0, RZ, RZ, R7 ;  /* 0x000000ffff001224 */ /* 0x000fe400078e0007 */
[----:B------:R-:W-:Y:S01]  /*1690*/  @P1 DSETP.MIN.AND P2, P3, R6, R4, PT ;  /* 0x000000040600122a */ /* 0x000fe20003b40000 */
[----:B------:R-:W-:-:S05]  /*16a0*/  @P1 LOP3.LUT R37, R33, 0x80000, RZ, 0xfc, !PT ;  /* 0x0008000021251812 */ /* 0x000fca00078efcff */
[----:B------:R-:W-:Y:S01]  /*16b0*/  @P1 FSEL R36, R0, R33, P2 ;  /* 0x0000002100241208 */ /* 0x000fe20001000000 */
[----:B------:R-:W-:Y:S01]  /*16c0*/  @P1 IMAD.MOV.U32 R0, RZ, RZ, R6 ;  /* 0x000000ffff001224 */ /* 0x000fe200078e0006 */
[----:B------:R-:W-:Y:S02]  /*16d0*/  DFMA R32, -R26, R30, R28 ;  /* 0x0000001e1a20722b */ /* 0x000fe4000000011c */
[----:B------:R-:W-:Y:S02]  /*16e0*/  @P1 SEL R7, R37, R36, P3 ;  /* 0x0000002425071207 */ /* 0x000fe40001800000 */
[----:B------:R-:W-:Y:S01]  /*16f0*/  @P1 SEL R6, R0, R4, P2 ;  /* 0x0000000400061207 */ /* 0x000fe20001000000 */
[----:B------:R-:W-:-:S03]  /*1700*/  @P0 IMAD.MOV.U32 R5, RZ, RZ, R3 ;  /* 0x000000ffff050224 */ /* 0x000fc600078e0003 */
[----:B------:R-:W-:Y:S01]  /*1710*/  DFMA R34, R34, R32, R30 ;  /* 0x000000202222722b */ /* 0x000fe2000000001e */
[----:B------:R-:W-:Y:S01]  /*1720*/  @P0 IMAD.MOV.U32 R0, RZ, RZ, R7 ;  /* 0x000000ffff000224 */ /* 0x000fe200078e0007 */
[----:B------:R-:W-:Y:S01]  /*1730*/  @P0 DSETP.MIN.AND P1, P2, R6, R2, PT ;  /* 0x000000020600022a */ /* 0x000fe20003a20000 */
[----:B------:R-:W-:-:S05]  /*1740*/  @P0 LOP3.LUT R4, R5, 0x80000, RZ, 0xfc, !PT ;  /* 0x0008000005040812 */ /* 0x000fca00078efcff */
[----:B------:R-:W-:Y:S01]  /*1750*/  @P0 FSEL R3, R0, R5, P1 ;  /* 0x0000000500030208 */ /* 0x000fe20000800000 */
[----:B------:R-:W-:Y:S02]  /*1760*/  @P0 IMAD.MOV.U32 R0, RZ, RZ, R6 ;  /* 0x000000ffff000224 */ /* 0x000fe400078e0006 */
[----:B------:R-:W-:Y:S01]  /*1770*/  FFMA R5, RZ, R27, R35 ;  /* 0x0000001bff057223 */ /* 0x000fe20000000023 */
[----:B------:R-:W-:Y:S02]  /*1780*/  @P0 SEL R7, R4, R3, P2 ;  /* 0x0000000304070207 */ /* 0x000fe40001000000 */
[----:B------:R-:W-:Y:S02]  /*1790*/  @P0 SEL R6, R0, R2, P1 ;  /* 0x0000000200060207 */ /* 0x000fe40000800000 */
[----:B------:R-:W-:Y:S02]  /*17a0*/  FSETP.GT.AND P0, PT, |R5|, 1.469367938527859385e-39, PT ;  /* 0x001000000500780b */ /* 0x000fe40003f04200 */
[----:B------:R-:W-:Y:S01]  /*17b0*/  FSETP.GEU.AND P1, PT, |R29|, 6.5827683646048100446e-37, PT ;  /* 0x036000001d00780b */ /* 0x000fe20003f2e200 */
[----:B------:R-:W-:-:S02]  /*17c0*/  DSETP.GT.AND P4, PT, R26, RZ, PT ;  /* 0x000000ff1a00722a */ /* 0x000fc40003f84000 */
[----:B------:R-:W-:-:S10]  /*17d0*/  DADD R30, -R24, R6 ;  /* 0x00000000181e7229 */ /* 0x000fd40000000106 */
[----:B-1----:R-:W-:Y:S05]  /*17e0*/  @P0 BRA P1, `(.L_x_14) ;  /* 0x0000000000200947 */ /* 0x002fea0000800000 */
[----:B------:R-:W-:Y:S01]  /*17f0*/  IMAD.MOV.U32 R40, RZ, RZ, R28 ;  /* 0x000000ffff287224 */ /* 0x000fe200078e001c */
[----:B------:R-:W-:Y:S01]  /*1800*/  MOV R39, R27 ;  /* 0x0000001b00277202 */ /* 0x000fe20000000f00 */
[----:B------:R-:W-:Y:S01]  /*1810*/  IMAD.MOV.U32 R41, RZ, RZ, R29 ;  /* 0x000000ffff297224 */ /* 0x000fe200078e001d */
[----:B------:R-:W-:Y:S01]  /*1820*/  MOV R4, 0x1850 ;  /* 0x0000185000047802 */ /* 0x000fe20000000f00 */
[----:B------:R-:W-:-:S07]  /*1830*/  IMAD.MOV.U32 R38, RZ, RZ, R26 ;  /* 0x000000ffff267224 */ /* 0x000fce00078e001a */
[----:B------:R-:W-:Y:S05]  /*1840*/  CALL.REL.NOINC `($__internal_0_$__cuda_sm20_div_rn_f64_full) ;  /* 0x0000000c00487944 */ /* 0x000fea0003c00000 */
[----:B------:R-:W-:Y:S02]  /*1850*/  IMAD.MOV.U32 R34, RZ, RZ, R0 ;  /* 0x000000ffff227224 */ /* 0x000fe400078e0000 */
[----:B------:R-:W-:-:S07]  /*1860*/  IMAD.MOV.U32 R35, RZ, RZ, R3 ;  /* 0x000000ffff237224 */ /* 0x000fce00078e0003 */
.L_x_14:
[----:B------:R-:W-:Y:S05]  /*1870*/  BSYNC.RECONVERGENT B0 ;  /* 0x0000000000007941 */ /* 0x000fea0003800200 */
.L_x_13:
[----:B------:R-:W0:Y:S01]  /*1880*/  MUFU.RCP64H R3, R27 ;  /* 0x0000001b00037308 */ /* 0x000e220000001800 */
[----:B------:R-:W-:Y:S01]  /*1890*/  IMAD.MOV.U32 R2, RZ, RZ, 0x1 ;  /* 0x00000001ff027424 */ /* 0x000fe200078e00ff */
[----:B------:R-:W-:Y:S01]  /*18a0*/  FSETP.GEU.AND P1, PT, |R31|, 6.5827683646048100446e-37, PT ;  /* 0x036000001f00780b */ /* 0x000fe20003f2e200 */
[----:B------:R-:W-:Y:S01]  /*18b0*/  BSSY.RECONVERGENT B0, `(.L_x_15) ;  /* 0x0000016000007945 */ /* 0x000fe20003800200 */
[----:B------:R-:W-:-:S03]  /*18c0*/  DSETP.GEU.AND P5, PT, R26, RZ, PT ;  /* 0x000000ff1a00722a */ /* 0x000fc60003fae000 */
[----:B0-----:R-:W-:-:S08]  /*18d0*/  DFMA R4, -R26, R2, 1 ;  /* 0x3ff000001a04742b */ /* 0x001fd00000000102 */
[----:B------:R-:W-:-:S08]  /*18e0*/  DFMA R4, R4, R4, R4 ;  /* 0x000000040404722b */ /* 0x000fd00000000004 */
[----:B------:R-:W-:-:S08]  /*18f0*/  DFMA R4, R2, R4, R2 ;  /* 0x000000040204722b */ /* 0x000fd00000000002 */
[----:B------:R-:W-:-:S08]  /*1900*/  DFMA R2, -R26, R4, 1 ;  /* 0x3ff000001a02742b */ /* 0x000fd00000000104 */
[----:B------:R-:W-:-:S08]  /*1910*/  DFMA R6, R4, R2, R4 ;  /* 0x000000020406722b */ /* 0x000fd00000000004 */
[----:B------:R-:W-:-:S08]  /*1920*/  DMUL R2, R30, R6 ;  /* 0x000000061e027228 */ /* 0x000fd00000000000 */
[----:B------:R-:W-:-:S08]  /*1930*/  DFMA R4, -R26, R2, R30 ;  /* 0x000000021a04722b */ /* 0x000fd0000000011e */
[----:B------:R-:W-:Y:S01]  /*1940*/  DFMA R2, R6, R4, R2 ;  /* 0x000000040602722b */ /* 0x000fe20000000002 */
[----:B------:R-:W-:Y:S02]  /*1950*/  FSEL R7, R34, RZ, P4 ;  /* 0x000000ff22077208 */ /* 0x000fe40002000000 */
[----:B------:R-:W-:-:S07]  /*1960*/  FSEL R34, R35, 1.875, P4 ;  /* 0x3ff0000023227808 */ /* 0x000fce0002000000 */
[----:B------:R-:W-:-:S05]  /*1970*/  FFMA R0, RZ, R27, R3 ;  /* 0x0000001bff007223 */ /* 0x000fca0000000003 */
[----:B------:R-:W-:-:S13]  /*1980*/  FSETP.GT.AND P0, PT, |R0|, 1.469367938527859385e-39, PT ;  /* 0x001000000000780b */ /* 0x000fda0003f04200 */
[----:B------:R-:W-:Y:S05]  /*1990*/  @P0 BRA P1, `(.L_x_16) ;  /* 0x00000000001c0947 */ /* 0x000fea0000800000 */
[----:B------:R-:W-:Y:S01]  /*19a0*/  IMAD.MOV.U32 R40, RZ, RZ, R30 ;  /* 0x000000ffff287224 */ /* 0x000fe200078e001e */
[----:B------:R-:W-:Y:S01]  /*19b0*/  MOV R4, 0x1a00 ;  /* 0x00001a0000047802 */ /* 0x000fe20000000f00 */
[----:B------:R-:W-:Y:S02]  /*19c0*/  IMAD.MOV.U32 R41, RZ, RZ, R31 ;  /* 0x000000ffff297224 */ /* 0x000fe400078e001f */
[----:B------:R-:W-:Y:S02]  /*19d0*/  IMAD.MOV.U32 R38, RZ, RZ, R26 ;  /* 0x000000ffff267224 */ /* 0x000fe400078e001a */
[----:B------:R-:W-:-:S07]  /*19e0*/  IMAD.MOV.U32 R39, RZ, RZ, R27 ;  /* 0x000000ffff277224 */ /* 0x000fce00078e001b */
[----:B------:R-:W-:Y:S05]  /*19f0*/  CALL.REL.NOINC `($__internal_0_$__cuda_sm20_div_rn_f64_full) ;  /* 0x0000000800dc7944 */ /* 0x000fea0003c00000 */
[----:B------:R-:W-:-:S07]  /*1a00*/  IMAD.MOV.U32 R2, RZ, RZ, R0 ;  /* 0x000000ffff027224 */ /* 0x000fce00078e0000 */
.L_x_16:
[----:B------:R-:W-:Y:S05]  /*1a10*/  BSYNC.RECONVERGENT B0 ;  /* 0x0000000000007941 */ /* 0x000fea0003800200 */
.L_x_15:
[----:B------:R-:W2:Y:S01]  /*1a20*/  LDG.E.64 R32, desc[UR4][R8.64] ;  /* 0x0000000408207981 */ /* 0x000ea2000c1e1b00 */
[----:B------:R-:W-:Y:S01]  /*1a30*/  IMAD.MOV.U32 R4, RZ, RZ, 0x1 ;  /* 0x00000001ff047424 */ /* 0x000fe200078e00ff */
[----:B------:R-:W0:Y:S01]  /*1a40*/  LDCU.64 UR6, c[0x0][0x388] ;  /* 0x00007100ff0677ac */ /* 0x000e220008000a00 */
[----:B------:R-:W-:Y:S01]  /*1a50*/  FSETP.GEU.AND P1, PT, |R29|, 6.5827683646048100446e-37, PT ;  /* 0x036000001d00780b */ /* 0x000fe20003f2e200 */
[----:B------:R-:W-:Y:S01]  /*1a60*/  BSSY.RECONVERGENT B0, `(.L_x_17) ;  /* 0x000001f000007945 */ /* 0x000fe20003800200 */
[----:B--2---:R-:W-:-:S06]  /*1a70*/  DADD R32, -R24, R32 ;  /* 0x0000000018207229 */ /* 0x004fcc0000000120 */
[----:B------:R-:W1:Y:S02]  /*1a80*/  MUFU.RCP64H R5, R33 ;  /* 0x0000002100057308 */ /* 0x000e640000001800 */
[C---:B------:R-:W-:Y:S02]  /*1a90*/  DSETP.GT.AND P4, PT, R32.reuse, RZ, PT ;  /* 0x000000ff2000722a */ /* 0x040fe40003f84000 */
[----:B-1----:R-:W-:-:S08]  /*1aa0*/  DFMA R36, -R32, R4, 1 ;  /* 0x3ff000002024742b */ /* 0x002fd00000000104 */
[----:B------:R-:W-:-:S08]  /*1ab0*/  DFMA R36, R36, R36, R36 ;  /* 0x000000242424722b */ /* 0x000fd00000000024 */
[----:B------:R-:W-:-:S08]  /*1ac0*/  DFMA R36, R4, R36, R4 ;  /* 0x000000240424722b */ /* 0x000fd00000000004 */
[----:B------:R-:W-:-:S08]  /*1ad0*/  DFMA R4, -R32, R36, 1 ;  /* 0x3ff000002004742b */ /* 0x000fd00000000124 */
[----:B------:R-:W-:Y:S01]  /*1ae0*/  DFMA R36, R36, R4, R36 ;  /* 0x000000042424722b */ /* 0x000fe20000000024 */
[----:B------:R-:W-:Y:S01]  /*1af0*/  FSEL R4, R2, R7, !P5 ;  /* 0x0000000702047208 */ /* 0x000fe20006800000 */
[----:B------:R-:W-:Y:S01]  /*1b00*/  IMAD.MOV.U32 R7, RZ, RZ, 0x80000 ;  /* 0x00080000ff077424 */ /* 0x000fe200078e00ff */
[----:B------:R-:W-:-:S05]  /*1b10*/  FSEL R5, R3, R34, !P5 ;  /* 0x0000002203057208 */ /* 0x000fca0006800000 */
[----:B------:R-:W-:Y:S02]  /*1b20*/  DMUL R38, R28, R36 ;  /* 0x000000241c267228 */ /* 0x000fe40000000000 */
[----:B0-----:R-:W-:-:S06]  /*1b30*/  DMUL R4, R4, UR6 ;  /* 0x0000000604047c28 */ /* 0x001fcc0008000000 */
[----:B------:R-:W-:Y:S02]  /*1b40*/  DFMA R2, -R32, R38, R28 ;  /* 0x000000262002722b */ /* 0x000fe4000000011c */
[----:B------:R-:W-:Y:S02]  /*1b50*/  DSETP.MIN.AND P2, P3, R4, 1, PT ;  /* 0x3ff000000400742a */ /* 0x000fe40003b40000 */
[----:B------:R-:W-:-:S04]  /*1b60*/  IMAD.MOV.U32 R0, RZ, RZ, R5 ;  /* 0x000000ffff007224 */ /* 0x000fc800078e0005 */
[----:B------:R-:W-:Y:S01]  /*1b70*/  DFMA R2, R36, R2, R38 ;  /* 0x000000022402722b */ /* 0x000fe20000000026 */
[----:B------:R-:W-:Y:S02]  /*1b80*/  FSEL R35, R0, 1.875, P2 ;  /* 0x3ff0000000237808 */ /* 0x000fe40001000000 */
[----:B------:R-:W-:-:S05]  /*1b90*/  SEL R34, R4, RZ, P2 ;  /* 0x000000ff04227207 */ /* 0x000fca0001000000 */
[----:B------:R-:W-:Y:S02]  /*1ba0*/  @P3 LOP3.LUT R35, R7, 0x3ff00000, RZ, 0xfc, !PT ;  /* 0x3ff0000007233812 */ /* 0x000fe400078efcff */
[----:B------:R-:W-:-:S05]  /*1bb0*/  FFMA R6, RZ, R33, R3 ;  /* 0x00000021ff067223 */ /* 0x000fca0000000003 */
[----:B------:R-:W-:-:S13]  /*1bc0*/  FSETP.GT.AND P0, PT, |R6|, 1.469367938527859385e-39, PT ;  /* 0x001000000600780b */ /* 0x000fda0003f04200 */
[----:B------:R-:W-:Y:S05]  /*1bd0*/  @P0 BRA P1, `(.L_x_18) ;  /* 0x00000000001c0947 */ /* 0x000fea0000800000 */
[----:B------:R-:W-:Y:S01]  /*1be0*/  IMAD.MOV.U32 R40, RZ, RZ, R28 ;  /* 0x000000ffff287224 */ /* 0x000fe200078e001c */
[----:B------:R-:W-:Y:S01]  /*1bf0*/  MOV R38, R32 ;  /* 0x0000002000267202 */ /* 0x000fe20000000f00 */
[----:B------:R-:W-:Y:S01]  /*1c00*/  IMAD.MOV.U32 R41, RZ, RZ, R29 ;  /* 0x000000ffff297224 */ /* 0x000fe200078e001d */
[----:B------:R-:W-:Y:S01]  /*1c10*/  MOV R4, 0x1c40 ;  /* 0x00001c4000047802 */ /* 0x000fe20000000f00 */
[----:B------:R-:W-:-:S07]  /*1c20*/  IMAD.MOV.U32 R39, RZ, RZ, R33 ;  /* 0x000000ffff277224 */ /* 0x000fce00078e0021 */
[----:B------:R-:W-:Y:S05]  /*1c30*/  CALL.REL.NOINC `($__internal_0_$__cuda_sm20_div_rn_f64_full) ;  /* 0x00000008004c7944 */ /* 0x000fea0003c00000 */
[----:B------:R-:W-:-:S07]  /*1c40*/  IMAD.MOV.U32 R2, RZ, RZ, R0 ;  /* 0x000000ffff027224 */ /* 0x000fce00078e0000 */
.L_x_18:
[----:B------:R-:W-:Y:S05]  /*1c50*/  BSYNC.RECONVERGENT B0 ;  /* 0x0000000000007941 */ /* 0x000fea0003800200 */
.L_x_17:
[----:B------:R-:W0:Y:S01]  /*1c60*/  MUFU.RCP64H R5, R33 ;  /* 0x0000002100057308 */ /* 0x000e220000001800 */
[----:B------:R-:W-:Y:S01]  /*1c70*/  IMAD.MOV.U32 R4, RZ, RZ, 0x1 ;  /* 0x00000001ff047424 */ /* 0x000fe200078e00ff */
[----:B------:R-:W-:Y:S01]  /*1c80*/  FSETP.GEU.AND P1, PT, |R31|, 6.5827683646048100446e-37, PT ;  /* 0x036000001f00780b */ /* 0x000fe20003f2e200 */
[----:B------:R-:W-:Y:S01]  /*1c90*/  BSSY.RECONVERGENT B0, `(.L_x_19) ;  /* 0x0000017000007945 */ /* 0x000fe20003800200 */
[C---:B------:R-:W-:Y:S01]  /*1ca0*/  DSETP.GEU.AND P5, PT, R32.reuse, RZ, PT ;  /* 0x000000ff2000722a */ /* 0x040fe20003fae000 */
[----:B------:R-:W-:Y:S02]  /*1cb0*/  FSEL R48, R3, 1.875, P4 ;  /* 0x3ff0000003307808 */ /* 0x000fe40002000000 */
        /* <DEDUP_REMOVED lines=8> */
[----:B------:R-:W-:-:S09]  /*1d40*/  FSEL R7, R2, RZ, P4 ;  /* 0x000000ff02077208 */ /* 0x000fd20002000000 */
        /* <DEDUP_REMOVED lines=9> */
[----:B------:R-:W-:Y:S02]  /*1de0*/  IMAD.MOV.U32 R4, RZ, RZ, R0 ;  /* 0x000000ffff047224 */ /* 0x000fe400078e0000 */
[----:B------:R-:W-:-:S07]  /*1df0*/  IMAD.MOV.U32 R5, RZ, RZ, R3 ;  /* 0x000000ffff057224 */ /* 0x000fce00078e0003 */
.L_x_20:
[----:B------:R-:W-:Y:S05]  /*1e00*/  BSYNC.RECONVERGENT B0 ;  /* 0x0000000000007941 */ /* 0x000fea0003800200 */
.L_x_19:
[----:B------:R-:W-:Y:S01]  /*1e10*/  DADD R46, R46, -R24 ;  /* 0x000000002e2e7229 */ /* 0x000fe20000000818 */
[----:B------:R-:W-:Y:S01]  /*1e20*/  IMAD.MOV.U32 R2, RZ, RZ, 0x1 ;  /* 0x00000001ff027424 */ /* 0x000fe200078e00ff */
[----:B------:R-:W0:Y:S01]  /*1e30*/  LDCU.64 UR6, c[0x0][0x388] ;  /* 0x00007100ff0677ac */ /* 0x000e220008000a00 */
[----:B------:R-:W-:Y:S01]  /*1e40*/  FSEL R4, R4, R7, !P5 ;  /* 0x0000000704047208 */ /* 0x000fe20006800000 */
[----:B------:R-:W-:Y:S01]  /*1e50*/  IMAD.MOV.U32 R38, RZ, RZ, 0x80000 ;  /* 0x00080000ff267424 */ /* 0x000fe200078e00ff */
[----:B------:R-:W-:Y:S01]  /*1e60*/  FSEL R5, R5, R48, !P5 ;  /* 0x0000003005057208 */ /* 0x000fe20006800000 */
[----:B------:R-:W1:Y:S01]  /*1e70*/  MUFU.RCP64H R3, R47 ;  /* 0x0000002f00037308 */ /* 0x000e620000001800 */
[----:B------:R-:W-:Y:S01]  /*1e80*/  BSSY.RECONVERGENT B0, `(.L_x_21) ;  /* 0x0000023000007945 */ /* 0x000fe20003800200 */
[C---:B------:R-:W-:Y:S02]  /*1e90*/  DSETP.GT.AND P4, PT, R46.reuse, RZ, PT ;  /* 0x000000ff2e00722a */ /* 0x040fe40003f84000 */
[----:B-1----:R-:W-:-:S08]  /*1ea0*/  DFMA R36, -R46, R2, 1 ;  /* 0x3ff000002e24742b */ /* 0x002fd00000000102 */
[----:B------:R-:W-:-:S08]  /*1eb0*/  DFMA R36, R36, R36, R36 ;  /* 0x000000242424722b */ /* 0x000fd00000000024 */
[----:B------:R-:W-:-:S08]  /*1ec0*/  DFMA R36, R2, R36, R2 ;  /* 0x000000240224722b */ /* 0x000fd00000000002 */
[----:B------:R-:W-:-:S08]  /*1ed0*/  DFMA R2, -R46, R36, 1 ;  /* 0x3ff000002e02742b */ /* 0x000fd00000000124 */
[----:B------:R-:W-:Y:S02]  /*1ee0*/  DFMA R36, R36, R2, R36 ;  /* 0x000000022424722b */ /* 0x000fe40000000024 */
[----:B0-----:R-:W-:-:S06]  /*1ef0*/  DMUL R2, R4, UR6 ;  /* 0x0000000604027c28 */ /* 0x001fcc0008000000 */
[----:B------:R-:W-:Y:S02]  /*1f00*/  DMUL R4, R28, R36 ;  /* 0x000000241c047228 */ /* 0x000fe40000000000 */
[----:B------:R-:W-:Y:S02]  /*1f10*/  DSETP.MIN.AND P0, P1, R2, 1, PT ;  /* 0x3ff000000200742a */ /* 0x000fe40003900000 */
[----:B------:R-:W-:-:S04]  /*1f20*/  IMAD.MOV.U32 R0, RZ, RZ, R3 ;  /* 0x000000ffff007224 */ /* 0x000fc800078e0003 */
[----:B------:R-:W-:Y:S01]  /*1f30*/  DFMA R6, -R46, R4, R28 ;  /* 0x000000042e06722b */ /* 0x000fe2000000011c */
[----:B------:R-:W-:Y:S02]  /*1f40*/  FSEL R39, R0, 1.875, P0 ;  /* 0x3ff0000000277808 */ /* 0x000fe40000000000 */
[----:B------:R-:W-:-:S05]  /*1f50*/  MOV R0, R2 ;  /* 0x0000000200007202 */ /* 0x000fca0000000f00 */
[----:B------:R-:W-:Y:S01]  /*1f60*/  DFMA R2, R36, R6, R4 ;  /* 0x000000062402722b */ /* 0x000fe20000000004 */
[----:B------:R-:W-:Y:S02]  /*1f70*/  @P1 LOP3.LUT R39, R38, 0x3ff00000, RZ, 0xfc, !PT ;  /* 0x3ff0000026271812 */ /* 0x000fe400078efcff */
[----:B------:R-:W-:Y:S01]  /*1f80*/  SEL R4, R0, RZ, P0 ;  /* 0x000000ff00047207 */ /* 0x000fe20000000000 */
[----:B------:R-:W-:Y:S01]  /*1f90*/  IMAD.MOV.U32 R0, RZ, RZ, R34 ;  /* 0x000000ffff007224 */ /* 0x000fe200078e0022 */
[----:B------:R-:W-:Y:S01]  /*1fa0*/  FSETP.GEU.AND P1, PT, |R29|, 6.5827683646048100446e-37, PT ;  /* 0x036000001d00780b */ /* 0x000fe20003f2e200 */
[----:B------:R-:W-:-:S04]  /*1fb0*/  IMAD.MOV.U32 R5, RZ, RZ, R39 ;  /* 0x000000ffff057224 */ /* 0x000fc800078e0027 */
[----:B------:R-:W-:Y:S02]  /*1fc0*/  FFMA R6, RZ, R47, R3 ;  /* 0x0000002fff067223 */ /* 0x000fe40000000003 */
[----:B------:R-:W-:-:S03]  /*1fd0*/  DSETP.MIN.AND P2, P3, R34, R4, PT ;  /* 0x000000042200722a */ /* 0x000fc60003b40000 */
[----:B------:R-:W-:Y:S01]  /*1fe0*/  FSETP.GT.AND P0, PT, |R6|, 1.469367938527859385e-39, PT ;  /* 0x001000000600780b */ /* 0x000fe20003f04200 */
[----:B------:R-:W-:Y:S02]  /*1ff0*/  IMAD.MOV.U32 R6, RZ, RZ, R5 ;  /* 0x000000ffff067224 */ /* 0x000fe400078e0005 */
[----:B------:R-:W-:-:S03]  /*2000*/  SEL R34, R0, R4, P2 ;  /* 0x0000000400227207 */ /* 0x000fc60001000000 */
[----:B------:R-:W-:-:S05]  /*2010*/  FSEL R35, R35, R6, P2 ;  /* 0x0000000623237208 */ /* 0x000fca0001000000 */
[----:B------:R-:W-:Y:S02]  /*2020*/  @P3 LOP3.LUT R35, R6, 0x80000, RZ, 0xfc, !PT ;  /* 0x0008000006233812 */ /* 0x000fe400078efcff */
        /* <DEDUP_REMOVED lines=8> */
.L_x_22:
[----:B------:R-:W-:Y:S05]  /*20b0*/  BSYNC.RECONVERGENT B0 ;  /* 0x0000000000007941 */ /* 0x000fea0003800200 */
.L_x_21:
        /* <DEDUP_REMOVED lines=26> */
.L_x_24:
[----:B------:R-:W-:Y:S05]  /*2260*/  BSYNC.RECONVERGENT B0 ;  /* 0x0000000000007941 */ /* 0x000fea0003800200 */
.L_x_23:
[----:B------:R-:W2:Y:S01]  /*2270*/  LDG.E.64 R2, desc[UR4][R20.64] ;  /* 0x0000000414027981 */ /* 0x000ea2000c1e1b00 */
[----:B------:R-:W0:Y:S01]  /*2280*/  LDCU.64 UR6, c[0x0][0x388] ;  /* 0x00007100ff0677ac */ /* 0x000e220008000a00 */
[----:B------:R-:W-:Y:S01]  /*2290*/  FSEL R4, R4, R7, !P5 ;  /* 0x0000000704047208 */ /* 0x000fe20006800000 */
[----:B------:R-:W-:Y:S01]  /*22a0*/  IMAD.MOV.U32 R6, RZ, RZ, 0x80000 ;  /* 0x00080000ff067424 */ /* 0x000fe200078e00ff */
[----:B------:R-:W-:-:S06]  /*22b0*/  FSEL R5, R5, R28, !P5 ;  /* 0x0000001c05057208 */ /* 0x000fcc0006800000 */
[----:B0-----:R-:W-:-:S08]  /*22c0*/  DMUL R4, R4, UR6 ;  /* 0x0000000604047c28 */ /* 0x001fd00008000000 */
[----:B------:R-:W-:Y:S02]  /*22d0*/  DSETP.MIN.AND P0, P1, R4, 1, PT ;  /* 0x3ff000000400742a */ /* 0x000fe40003900000 */
[----:B------:R-:W-:-:S04]  /*22e0*/  IMAD.MOV.U32 R0, RZ, RZ, R5 ;  /* 0x000000ffff007224 */ /* 0x000fc800078e0005 */
[----:B------:R-:W-:Y:S02]  /*22f0*/  SEL R4, R4, RZ, P0 ;  /* 0x000000ff04047207 */ /* 0x000fe40000000000 */
[----:B------:R-:W-:Y:S01]  /*2300*/  FSEL R7, R0, 1.875, P0 ;  /* 0x3ff0000000077808 */ /* 0x000fe20000000000 */
[----:B------:R-:W-:-:S05]  /*2310*/  IMAD.MOV.U32 R0, RZ, RZ, R35 ;  /* 0x000000ffff007224 */ /* 0x000fca00078e0023 */
[----:B------:R-:W-:-:S05]  /*2320*/  @P1 LOP3.LUT R7, R6, 0x3ff00000, RZ, 0xfc, !PT ;  /* 0x3ff0000006071812 */ /* 0x000fca00078efcff */
[----:B------:R-:W-:-:S04]  /*2330*/  IMAD.MOV.U32 R5, RZ, RZ, R7 ;  /* 0x000000ffff057224 */ /* 0x000fc800078e0007 */
[----:B------:R-:W-:Y:S02]  /*2340*/  IMAD.MOV.U32 R7, RZ, RZ, R5 ;  /* 0x000000ffff077224 */ /* 0x000fe400078e0005 */
[----:B------:R-:W-:-:S06]  /*2350*/  DSETP.MIN.AND P0, P1, R34, R4, PT ;  /* 0x000000042200722a */ /* 0x000fcc0003900000 */
[----:B------:R-:W-:Y:S02]  /*2360*/  FSEL R29, R0, R7, P0 ;  /* 0x00000007001d7208 */ /* 0x000fe40000000000 */
[----:B------:R-:W-:-:S06]  /*2370*/  SEL R4, R34, R4, P0 ;  /* 0x0000000422047207 */ /* 0x000fcc0000000000 */
[----:B------:R-:W-:-:S05]  /*2380*/  @P1 LOP3.LUT R29, R7, 0x80000, RZ, 0xfc, !PT ;  /* 0x00080000071d1812 */ /* 0x000fca00078efcff */
[----:B------:R-:W-:-:S06]  /*2390*/  IMAD.MOV.U32 R5, RZ, RZ, R29 ;  /* 0x000000ffff057224 */ /* 0x000fcc00078e001d */
[----:B--2---:R-:W-:-:S07]  /*23a0*/  DMUL R2, R4, R2 ;  /* 0x0000000204027228 */ /* 0x004fce0000000000 */
[----:B------:R0:W-:Y:S04]  /*23b0*/  STG.E.64 desc[UR4][R20.64], R2 ;  /* 0x0000000214007986 */ /* 0x0001e8000c101b04 */
[----:B------:R-:W2:Y:S01]  /*23c0*/  LDG.E.64 R6, desc[UR4][R18.64] ;  /* 0x0000000412067981 */ /* 0x000ea2000c1e1b00 */
[-CC-:B------:R-:W-:Y:S02]  /*23d0*/  DFMA R26, R26, R4.reuse, R24.reuse ;  /* 0x000000041a1a722b */ /* 0x180fe40000000018 */
[--C-:B------:R-:W-:Y:S02]  /*23e0*/  DFMA R32, R32, R4, R24.reuse ;  /* 0x000000042020722b */ /* 0x100fe40000000018 */
[----:B--2---:R-:W-:Y:S02]  /*23f0*/  DMUL R6, R4, R6 ;  /* 0x0000000604067228 */ /* 0x004fe40000000000 */
[----:B------:R-:W-:-:S05]  /*2400*/  DFMA R4, R46, R4, R24 ;  /* 0x000000042e04722b */ /* 0x000fca0000000018 */
[----:B------:R1:W-:Y:S04]  /*2410*/  STG.E.64 desc[UR4][R18.64], R6 ;  /* 0x0000000612007986 */ /* 0x0003e8000c101b04 */
[----:B------:R-:W-:Y:S04]  /*2420*/  STG.E.64 desc[UR4][R10.64], R26 ;  /* 0x0000001a0a007986 */ /* 0x000fe8000c101b04 */
[----:B------:R-:W-:Y:S04]  /*2430*/  STG.E.64 desc[UR4][R8.64], R32 ;  /* 0x0000002008007986 */ /* 0x000fe8000c101b04 */
[----:B------:R2:W-:Y:S04]  /*2440*/  STG.E.64 desc[UR4][R22.64], R4 ;  /* 0x0000000416007986 */ /* 0x0005e8000c101b04 */
[----:B------:R-:W3:Y:S04]  /*2450*/  LDG.E.64 R24, desc[UR4][R8.64] ;  /* 0x0000000408187981 */ /* 0x000ee8000c1e1b00 */
[----:B0-----:R-:W4:Y:S01]  /*2460*/  LDG.E.64 R2, desc[UR4][R10.64] ;  /* 0x000000040a027981 */ /* 0x001f22000c1e1b00 */
[----:B---3--:R-:W-:-:S08]  /*2470*/  DADD R24, R4, R24 ;  /* 0x0000000004187229 */ /* 0x008fd00000000018 */
[----:B----4-:R-:W-:-:S07]  /*2480*/  DADD R2, R24, -R2 ;  /* 0x0000000018027229 */ /* 0x010fce0000000802 */
[----:B------:R-:W-:Y:S04]  /*2490*/  STG.E.64 desc[UR4][R16.64], R2 ;  /* 0x0000000210007986 */ /* 0x000fe8000c101b04 */
[----:B------:R-:W3:Y:S04]  /*24a0*/  LDG.E.64 R20, desc[UR4][R22.64] ;  /* 0x0000000416147981 */ /* 0x000ee8000c1e1b00 */
[----:B------:R-:W3:Y:S04]  /*24b0*/  LDG.E.64 R24, desc[UR4][R10.64] ;  /* 0x000000040a187981 */ /* 0x000ee8000c1e1b00 */
[----:B-1----:R-:W4:Y:S01]  /*24c0*/  LDG.E.64 R6, desc[UR4][R8.64] ;  /* 0x0000000408067981 */ /* 0x002f22000c1e1b00 */
[----:B---3--:R-:W-:-:S08]  /*24d0*/  DADD R20, R20, R24 ;  /* 0x0000000014147229 */ /* 0x008fd00000000018 */
[----:B----4-:R-:W-:-:S07]  /*24e0*/  DADD R6, R20, -R6 ;  /* 0x0000000014067229 */ /* 0x010fce0000000806 */
[----:B------:R-:W-:Y:S04]  /*24f0*/  STG.E.64 desc[UR4][R14.64], R6 ;  /* 0x000000060e007986 */ /* 0x000fe8000c101b04 */
[----:B--2---:R-:W2:Y:S04]  /*2500*/  LDG.E.64 R4, desc[UR4][R10.64] ;  /* 0x000000040a047981 */ /* 0x004ea8000c1e1b00 */
[----:B------:R-:W2:Y:S04]  /*2510*/  LDG.E.64 R18, desc[UR4][R8.64] ;  /* 0x0000000408127981 */ /* 0x000ea8000c1e1b00 */
[----:B------:R-:W3:Y:S01]  /*2520*/  LDG.E.64 R20, desc[UR4][R22.64] ;  /* 0x0000000416147981 */ /* 0x000ee2000c1e1b00 */
[----:B--2---:R-:W-:-:S08]  /*2530*/  DADD R4, R4, R18 ;  /* 0x0000000004047229 */ /* 0x004fd00000000012 */
[----:B---3--:R-:W-:-:S07]  /*2540*/  DADD R4, R4, -R20 ;  /* 0x0000000004047229 */ /* 0x008fce0000000814 */
[----:B------:R-:W-:Y:S01]  /*2550*/  STG.E.64 desc[UR4][R12.64], R4 ;  /* 0x000000040c007986 */ /* 0x000fe2000c101b04 */
[----:B------:R-:W-:Y:S05]  /*2560*/  EXIT ;  /* 0x000000000000794d */ /* 0x000fea0003800000 */
        .weak           $__internal_0_$__cuda_sm20_div_rn_f64_full
        .type           $__internal_0_$__cuda_sm20_div_rn_f64_full,@function
        .size           $__internal_0_$__cuda_sm20_div_rn_f64_full,(.L_x_62 - $__internal_0_$__cuda_sm20_div_rn_f64_full)
$__internal_0_$__cuda_sm20_div_rn_f64_full:
[C---:B------:R-:W-:Y:S01]  /*2570*/  FSETP.GEU.AND P0, PT, |R39|.reuse, 1.469367938527859385e-39, PT ;  /* 0x001000002700780b */ /* 0x040fe20003f0e200 */
[----:B------:R-:W-:Y:S01]  /*2580*/  IMAD.MOV.U32 R50, RZ, RZ, 0x1 ;  /* 0x00000001ff327424 */ /* 0x000fe200078e00ff */
[----:B------:R-:W-:Y:S01]  /*2590*/  LOP3.LUT R36, R39, 0x800fffff, RZ, 0xc0, !PT ;  /* 0x800fffff27247812 */ /* 0x000fe200078ec0ff */
[----:B------:R-:W-:Y:S01]  /*25a0*/  IMAD.MOV.U32 R2, RZ, RZ, 0x1ca00000 ;  /* 0x1ca00000ff027424 */ /* 0x000fe200078e00ff */
[C---:B------:R-:W-:Y:S01]  /*25b0*/  FSETP.GEU.AND P1, PT, |R41|.reuse, 1.469367938527859385e-39, PT ;  /* 0x001000002900780b */ /* 0x040fe20003f2e200 */
[----:B------:R-:W-:Y:S01]  /*25c0*/  BSSY.RECONVERGENT B2, `(.L_x_25) ;  /* 0x0000057000027945 */ /* 0x000fe20003800200 */
[----:B------:R-:W-:Y:S01]  /*25d0*/  LOP3.LUT R37, R36, 0x3ff00000, RZ, 0xfc, !PT ;  /* 0x3ff0000024257812 */ /* 0x000fe200078efcff */
[----:B------:R-:W-:Y:S01]  /*25e0*/  IMAD.MOV.U32 R36, RZ, RZ, R38 ;  /* 0x000000ffff247224 */ /* 0x000fe200078e0026 */
[----:B------:R-:W-:Y:S02]  /*25f0*/  LOP3.LUT R3, R41, 0x7ff00000, RZ, 0xc0, !PT ;  /* 0x7ff0000029037812 */ /* 0x000fe400078ec0ff */
[----:B------:R-:W-:-:S03]  /*2600*/  LOP3.LUT R5, R39, 0x7ff00000, RZ, 0xc0, !PT ;  /* 0x7ff0000027057812 */ /* 0x000fc600078ec0ff */
[----:B------:R-:W-:Y:S01]  /*2610*/  @!P0 DMUL R36, R38, 8.98846567431157953865e+307 ;  /* 0x7fe0000026248828 */ /* 0x000fe20000000000 */
[----:B------:R-:W-:-:S03]  /*2620*/  ISETP.GE.U32.AND P3, PT, R3, R5, PT ;  /* 0x000000050300720c */ /* 0x000fc60003f66070 */
[----:B------:R-:W-:Y:S02]  /*2630*/  @!P1 LOP3.LUT R0, R39, 0x7ff00000, RZ, 0xc0, !PT ;  /* 0x7ff0000027009812 */ /* 0x000fe400078ec0ff */
[----:B------:R-:W0:Y:S01]  /*2640*/  MUFU.RCP64H R51, R37 ;  /* 0x0000002500337308 */ /* 0x000e220000001800 */
[----:B------:R-:W-:Y:S02]  /*2650*/  @!P1 MOV R44, RZ ;  /* 0x000000ff002c9202 */ /* 0x000fe40000000f00 */
[----:B------:R-:W-:Y:S02]  /*2660*/  @!P1 ISETP.GE.U32.AND P2, PT, R3, R0, PT ;  /* 0x000000000300920c */ /* 0x000fe40003f46070 */
[----:B------:R-:W-:Y:S02]  /*2670*/  @!P0 LOP3.LUT R5, R37, 0x7ff00000, RZ, 0xc0, !PT ;  /* 0x7ff0000025058812 */ /* 0x000fe400078ec0ff */
[----:B------:R-:W-:-:S04]  /*2680*/  @!P1 SEL R45, R2, 0x63400000, !P2 ;  /* 0x63400000022d9807 */ /* 0x000fc80005000000 */
[----:B------:R-:W-:-:S04]  /*2690*/  @!P1 LOP3.LUT R0, R45, 0x80000000, R41, 0xf8, !PT ;  /* 0x800000002d009812 */ /* 0x000fc800078ef829 */
[----:B------:R-:W-:Y:S01]  /*26a0*/  @!P1 LOP3.LUT R45, R0, 0x100000, RZ, 0xfc, !PT ;  /* 0x00100000002d9812 */ /* 0x000fe200078efcff */
[----:B------:R-:W-:Y:S01]  /*26b0*/  IMAD.MOV.U32 R0, RZ, RZ, R3 ;  /* 0x000000ffff007224 */ /* 0x000fe200078e0003 */
[----:B0-----:R-:W-:-:S08]  /*26c0*/  DFMA R42, R50, -R36, 1 ;  /* 0x3ff00000322a742b */ /* 0x001fd00000000824 */
[----:B------:R-:W-:-:S08]  /*26d0*/  DFMA R42, R42, R42, R42 ;  /* 0x0000002a2a2a722b */ /* 0x000fd0000000002a */
[----:B------:R-:W-:Y:S01]  /*26e0*/  DFMA R50, R50, R42, R50 ;  /* 0x0000002a3232722b */ /* 0x000fe20000000032 */
[----:B------:R-:W-:Y:S01]  /*26f0*/  SEL R43, R2, 0x63400000, !P3 ;  /* 0x63400000022b7807 */ /* 0x000fe20005800000 */
[----:B------:R-:W-:-:S03]  /*2700*/  IMAD.MOV.U32 R42, RZ, RZ, R40 ;  /* 0x000000ffff2a7224 */ /* 0x000fc600078e0028 */
[----:B------:R-:W-:-:S03]  /*2710*/  LOP3.LUT R43, R43, 0x800fffff, R41, 0xf8, !PT ;  /* 0x800fffff2b2b7812 */ /* 0x000fc600078ef829 */
[----:B------:R-:W-:-:S03]  /*2720*/  DFMA R52, R50, -R36, 1 ;  /* 0x3ff000003234742b */ /* 0x000fc60000000824 */
[----:B------:R-:W-:-:S05]  /*2730*/  @!P1 DFMA R42, R42, 2, -R44 ;  /* 0x400000002a2a982b */ /* 0x000fca000000082c */
[----:B------:R-:W-:-:S05]  /*2740*/  DFMA R52, R50, R52, R50 ;  /* 0x000000343234722b */ /* 0x000fca0000000032 */
[----:B------:R-:W-:-:S03]  /*2750*/  @!P1 LOP3.LUT R0, R43, 0x7ff00000, RZ, 0xc0, !PT ;  /* 0x7ff000002b009812 */ /* 0x000fc600078ec0ff */
[----:B------:R-:W-:Y:S02]  /*2760*/  DMUL R50, R52, R42 ;  /* 0x0000002a34327228 */ /* 0x000fe40000000000 */
[----:B------:R-:W-:-:S05]  /*2770*/  VIADD R6, R0, 0xffffffff ;  /* 0xffffffff00067836 */ /* 0x000fca0000000000 */
[----:B------:R-:W-:Y:S01]  /*2780*/  ISETP.GT.U32.AND P0, PT, R6, 0x7feffffe, PT ;  /* 0x7feffffe0600780c */ /* 0x000fe20003f04070 */
[----:B------:R-:W-:Y:S01]  /*2790*/  VIADD R6, R5, 0xffffffff ;  /* 0xffffffff05067836 */ /* 0x000fe20000000000 */
[----:B------:R-:W-:-:S04]  /*27a0*/  DFMA R44, R50, -R36, R42 ;  /* 0x80000024322c722b */ /* 0x000fc8000000002a */
[----:B------:R-:W-:-:S04]  /*27b0*/  ISETP.GT.U32.OR P0, PT, R6, 0x7feffffe, P0 ;  /* 0x7feffffe0600780c */ /* 0x000fc80000704470 */
[----:B------:R-:W-:-:S09]  /*27c0*/  DFMA R44, R52, R44, R50 ;  /* 0x0000002c342c722b */ /* 0x000fd20000000032 */
[----:B------:R-:W-:Y:S05]  /*27d0*/  @P0 BRA `(.L_x_26) ;  /* 0x0000000000740947 */ /* 0x000fea0003800000 */
[----:B------:R-:W-:Y:S01]  /*27e0*/  LOP3.LUT R0, R39, 0x7ff00000, RZ, 0xc0, !PT ;  /* 0x7ff0000027007812 */ /* 0x000fe200078ec0ff */
[----:B------:R-:W-:-:S03]  /*27f0*/  IMAD.MOV.U32 R40, RZ, RZ, RZ ;  /* 0x000000ffff287224 */ /* 0x000fc600078e00ff */
[CC--:B------:R-:W-:Y:S02]  /*2800*/  VIADDMNMX R5, R3.reuse, -R0.reuse, 0xb9600000, !PT ;  /* 0xb960000003057446 */ /* 0x0c0fe40007800900 */
[----:B------:R-:W-:Y:S02]  /*2810*/  ISETP.GE.U32.AND P0, PT, R3, R0, PT ;  /* 0x000000000300720c */ /* 0x000fe40003f06070 */
[----:B------:R-:W-:Y:S02]  /*2820*/  VIMNMX R5, PT, PT, R5, 0x46a00000, PT ;  /* 0x46a0000005057848 */ /* 0x000fe40003fe0100 */
[----:B------:R-:W-:-:S05]  /*2830*/  SEL R2, R2, 0x63400000, !P0 ;  /* 0x6340000002027807 */ /* 0x000fca0004000000 */
[----:B------:R-:W-:-:S04]  /*2840*/  IMAD.IADD R2, R5, 0x1, -R2 ;  /* 0x0000000105027824 */ /* 0x000fc800078e0a02 */
[----:B------:R-:W-:-:S06]  /*2850*/  VIADD R41, R2, 0x7fe00000 ;  /* 0x7fe0000002297836 */ /* 0x000fcc0000000000 */
[----:B------:R-:W-:-:S10]  /*2860*/  DMUL R50, R44, R40 ;  /* 0x000000282c327228 */ /* 0x000fd40000000000 */
[----:B------:R-:W-:-:S13]  /*2870*/  FSETP.GTU.AND P0, PT, |R51|, 1.469367938527859385e-39, PT ;  /* 0x001000003300780b */ /* 0x000fda0003f0c200 */
[----:B------:R-:W-:Y:S05]  /*2880*/  @P0 BRA `(.L_x_27) ;  /* 0x0000000000a80947 */ /* 0x000fea0003800000 */
[----:B------:R-:W-:Y:S01]  /*2890*/  DFMA R36, R44, -R36, R42 ;  /* 0x800000242c24722b */ /* 0x000fe2000000002a */
[----:B------:R-:W-:-:S09]  /*28a0*/  IMAD.MOV.U32 R40, RZ, RZ, RZ ;  /* 0x000000ffff287224 */ /* 0x000fd200078e00ff */
[C---:B------:R-:W-:Y:S02]  /*28b0*/  FSETP.NEU.AND P0, PT, R37.reuse, RZ, PT ;  /* 0x000000ff2500720b */ /* 0x040fe40003f0d000 */
[----:B------:R-:W-:-:S04]  /*28c0*/  LOP3.LUT R38, R37, 0x80000000, R39, 0x48, !PT ;  /* 0x8000000025267812 */ /* 0x000fc800078e4827 */
[----:B------:R-:W-:-:S07]  /*28d0*/  LOP3.LUT R41, R38, R41, RZ, 0xfc, !PT ;  /* 0x0000002926297212 */ /* 0x000fce00078efcff */
[----:B------:R-:W-:Y:S05]  /*28e0*/  @!P0 BRA `(.L_x_27) ;  /* 0x0000000000908947 */ /* 0x000fea0003800000 */
[----:B------:R-:W-:Y:S01]  /*28f0*/  IMAD.MOV R37, RZ, RZ, -R2 ;  /* 0x000000ffff257224 */ /* 0x000fe200078e0a02 */
[----:B------:R-:W-:Y:S01]  /*2900*/  IADD3 R2, PT, PT, -R2, -0x43300000, RZ ;  /* 0xbcd0000002027810 */ /* 0x000fe20007ffe1ff */
[----:B------:R-:W-:-:S06]  /*2910*/  IMAD.MOV.U32 R36, RZ, RZ, RZ ;  /* 0x000000ffff247224 */ /* 0x000fcc00078e00ff */
[----:B------:R-:W-:Y:S02]  /*2920*/  DFMA R36, R50, -R36, R44 ;  /* 0x800000243224722b */ /* 0x000fe4000000002c */
[----:B------:R-:W-:-:S08]  /*2930*/  DMUL.RP R44, R44, R40 ;  /* 0x000000282c2c7228 */ /* 0x000fd00000008000 */
[----:B------:R-:W-:Y:S02]  /*2940*/  FSETP.NEU.AND P0, PT, |R37|, R2, PT ;  /* 0x000000022500720b */ /* 0x000fe40003f0d200 */
[----:B------:R-:W-:Y:S02]  /*2950*/  LOP3.LUT R38, R45, R38, RZ, 0x3c, !PT ;  /* 0x000000262d267212 */ /* 0x000fe400078e3cff */
[----:B------:R-:W-:Y:S02]  /*2960*/  FSEL R0, R44, R50, !P0 ;  /* 0x000000322c007208 */ /* 0x000fe40004000000 */
[----:B------:R-:W-:-:S03]  /*2970*/  FSEL R3, R38, R51, !P0 ;  /* 0x0000003326037208 */ /* 0x000fc60004000000 */
[----:B------:R-:W-:Y:S02]  /*2980*/  IMAD.MOV.U32 R50, RZ, RZ, R0 ;  /* 0x000000ffff327224 */ /* 0x000fe400078e0000 */
[----:B------:R-:W-:Y:S01]  /*2990*/  IMAD.MOV.U32 R51, RZ, RZ, R3 ;  /* 0x000000ffff337224 */ /* 0x000fe200078e0003 */
[----:B------:R-:W-:Y:S06]  /*29a0*/  BRA `(.L_x_27) ;  /* 0x0000000000607947 */ /* 0x000fec0003800000 */
.L_x_26:
[----:B------:R-:W-:-:S14]  /*29b0*/  DSETP.NAN.AND P0, PT, R40, R40, PT ;  /* 0x000000282800722a */ /* 0x000fdc0003f08000 */
[----:B------:R-:W-:Y:S05]  /*29c0*/  @P0 BRA `(.L_x_28) ;  /* 0x00000000004c0947 */ /* 0x000fea0003800000 */
[----:B------:R-:W-:-:S14]  /*29d0*/  DSETP.NAN.AND P0, PT, R38, R38, PT ;  /* 0x000000262600722a */ /* 0x000fdc0003f08000 */
[----:B------:R-:W-:Y:S05]  /*29e0*/  @P0 BRA `(.L_x_29) ;  /* 0x0000000000340947 */ /* 0x000fea0003800000 */
[----:B------:R-:W-:Y:S01]  /*29f0*/  ISETP.NE.AND P0, PT, R0, R5, PT ;  /* 0x000000050000720c */ /* 0x000fe20003f05270 */
[----:B------:R-:W-:Y:S01]  /*2a00*/  IMAD.MOV.U32 R50, RZ, RZ, 0x0 ;  /* 0x00000000ff327424 */ /* 0x000fe200078e00ff */
[----:B------:R-:W-:-:S11]  /*2a10*/  MOV R51, 0xfff80000 ;  /* 0xfff8000000337802 */ /* 0x000fd60000000f00 */
[----:B------:R-:W-:Y:S05]  /*2a20*/  @!P0 BRA `(.L_x_27) ;  /* 0x0000000000408947 */ /* 0x000fea0003800000 */
[----:B------:R-:W-:Y:S02]  /*2a30*/  ISETP.NE.AND P0, PT, R0, 0x7ff00000, PT ;  /* 0x7ff000000000780c */ /* 0x000fe40003f05270 */
[----:B------:R-:W-:Y:S02]  /*2a40*/  LOP3.LUT R39, R41, 0x80000000, R39, 0x48, !PT ;  /* 0x8000000029277812 */ /* 0x000fe400078e4827 */
[----:B------:R-:W-:-:S13]  /*2a50*/  ISETP.EQ.OR P0, PT, R5, RZ, !P0 ;  /* 0x000000ff0500720c */ /* 0x000fda0004702670 */
[----:B------:R-:W-:Y:S01]  /*2a60*/  @P0 LOP3.LUT R0, R39, 0x7ff00000, RZ, 0xfc, !PT ;  /* 0x7ff0000027000812 */ /* 0x000fe200078efcff */
[----:B------:R-:W-:Y:S02]  /*2a70*/  @!P0 IMAD.MOV.U32 R50, RZ, RZ, RZ ;  /* 0x000000ffff328224 */ /* 0x000fe400078e00ff */
[----:B------:R-:W-:Y:S02]  /*2a80*/  @!P0 IMAD.MOV.U32 R51, RZ, RZ, R39 ;  /* 0x000000ffff338224 */ /* 0x000fe400078e0027 */
[----:B------:R-:W-:Y:S02]  /*2a90*/  @P0 IMAD.MOV.U32 R50, RZ, RZ, RZ ;  /* 0x000000ffff320224 */ /* 0x000fe400078e00ff */
[----:B------:R-:W-:Y:S01]  /*2aa0*/  @P0 IMAD.MOV.U32 R51, RZ, RZ, R0 ;  /* 0x000000ffff330224 */ /* 0x000fe200078e0000 */
[----:B------:R-:W-:Y:S06]  /*2ab0*/  BRA `(.L_x_27) ;  /* 0x00000000001c7947 */ /* 0x000fec0003800000 */
.L_x_29:
[----:B------:R-:W-:Y:S01]  /*2ac0*/  LOP3.LUT R3, R39, 0x80000, RZ, 0xfc, !PT ;  /* 0x0008000027037812 */ /* 0x000fe200078efcff */
[----:B------:R-:W-:-:S04]  /*2ad0*/  IMAD.MOV.U32 R50, RZ, RZ, R38 ;  /* 0x000000ffff327224 */ /* 0x000fc800078e0026 */
[----:B------:R-:W-:Y:S01]  /*2ae0*/  IMAD.MOV.U32 R51, RZ, RZ, R3 ;  /* 0x000000ffff337224 */ /* 0x000fe200078e0003 */
[----:B------:R-:W-:Y:S06]  /*2af0*/  BRA `(.L_x_27) ;  /* 0x00000000000c7947 */ /* 0x000fec0003800000 */
.L_x_28:
[----:B------:R-:W-:Y:S01]  /*2b00*/  LOP3.LUT R3, R41, 0x80000, RZ, 0xfc, !PT ;  /* 0x0008000029037812 */ /* 0x000fe200078efcff */
[----:B------:R-:W-:-:S04]  /*2b10*/  IMAD.MOV.U32 R50, RZ, RZ, R40 ;  /* 0x000000ffff327224 */ /* 0x000fc800078e0028 */
[----:B------:R-:W-:-:S07]  /*2b20*/  IMAD.MOV.U32 R51, RZ, RZ, R3 ;  /* 0x000000ffff337224 */ /* 0x000fce00078e0003 */
.L_x_27:
[----:B------:R-:W-:Y:S05]  /*2b30*/  BSYNC.RECONVERGENT B2 ;  /* 0x0000000000027941 */ /* 0x000fea0003800200 */
.L_x_25:
[----:B------:R-:W-:Y:S02]  /*2b40*/  IMAD.MOV.U32 R5, RZ, RZ, 0x0 ;  /* 0x00000000ff057424 */ /* 0x000fe400078e00ff */
[----:B------:R-:W-:Y:S02]  /*2b50*/  IMAD.MOV.U32 R0, RZ, RZ, R50 ;  /* 0x000000ffff007224 */ /* 0x000fe400078e0032 */
[----:B------:R-:W-:Y:S01]  /*2b60*/  IMAD.MOV.U32 R3, RZ, RZ, R51 ;  /* 0x000000ffff037224 */ /* 0x000fe200078e0033 */
[----:B------:R-:W-:Y:S06]  /*2b70*/  RET.REL.NODEC R4 `(_Z42extrapolate_second_order_and_limit_by_edgeidPdS_PlS0_S0_S_S_S_S_S_) ;  /* 0xffffffd404207950 */ /* 0x000fec0003c3ffff */
.L_x_30:
[----:B------:R-:W-:-:S00]  /*2b80*/  BRA `(.L_x_30) ;  /* 0xfffffffc00fc7947 */ /* 0x000fc0000383ffff */
[----:B------:R-:W-:-:S00]  /*2b90*/  NOP ;  /* 0x0000000000007918 */ /* 0x000fc00000000000 */
        /* <DEDUP_REMOVED lines=14> */
.L_x_62:


//--------------------- .text._Z44extrapolate_second_order_and_limit_by_vertexidPdS_PlS0_S0_S_S_S_S_S_ --------------------------
	.section	.text._Z44extrapolate_second_order_and_limit_by_vertexidPdS_PlS0_S0_S_S_S_S_S_,"ax",@progbits
	.align	128
        .global         _Z44extrapolate_second_order_and_limit_by_vertexidPdS_PlS0_S0_S_S_S_S_S_
        .type           _Z44extrapolate_second_order_and_limit_by_vertexidPdS_PlS0_S0_S_S_S_S_S_,@function
        .size           _Z44extrapolate_second_order_and_limit_by_vertexidPdS_PlS0_S0_S_S_S_S_S_,(.L_x_63 - _Z44extrapolate_second_order_and_limit_by_vertexidPdS_PlS0_S0_S_S_S_S_S_)
        .other          _Z44extrapolate_second_order_and_limit_by_vertexidPdS_PlS0_S0_S_S_S_S_S_,@"STO_CUDA_ENTRY STV_DEFAULT"
_Z44extrapolate_second_order_and_limit_by_vertexidPdS_PlS0_S0_S_S_S_S_S_:
.text._Z44extrapolate_second_order_and_limit_by_vertexidPdS_PlS0_S0_S_S_S_S_S_:
        /* <DEDUP_REMOVED lines=41> */
[----:B------:R-:W-:Y:S01]  /*0290*/  IMAD.IADD R5, R0, 0x1, R3 ;  /* 0x0000000100057824 */ /* 0x000fe200078e0203 */
[----:B------:R-:W-:Y:S01]  /*02a0*/  SHF.R.S64 R32, RZ, 0x1d, R17 ;  /* 0x0000001dff207819 */ /* 0x000fe20000001011 */
[----:B------:R-:W-:Y:S01]  /*02b0*/  IMAD.IADD R7, R17, 0x1, R3 ;  /* 0x0000000111077824 */ /* 0x000fe200078e0203 */
[----:B------:R-:W-:Y:S01]  /*02c0*/  SHF.R.S32.HI R27, RZ, 0x1d, R17 ;  /* 0x0000001dff1b7819 */ /* 0x000fe20000011411 */
[----:B------:R-:W-:Y:S02]  /*02d0*/  IMAD.IADD R13, R12, 0x1, R3 ;  /* 0x000000010c0d7824 */ /* 0x000fe400078e0203 */
[----:B------:R-:W-:-:S04]  /*02e0*/  IMAD.WIDE R2, R5, 0x8, R14 ;  /* 0x0000000805027825 */ /* 0x000fc800078e020e */
[--C-:B------:R-:W-:Y:S02]  /*02f0*/  IMAD.WIDE R4, R7, 0x8, R14.reuse ;  /* 0x0000000807047825 */ /* 0x100fe400078e020e */
[----:B------:R-:W2:Y:S02]  /*0300*/  LDG.E.64 R2, desc[UR4][R2.64] ;  /* 0x0000000402027981 */ /* 0x000ea4000c1e1b00 */
[----:B------:R-:W-:Y:S01]  /*0310*/  IMAD.WIDE R6, R13, 0x8, R14 ;  /* 0x000000080d067825 */ /* 0x000fe200078e020e */
[----:B------:R-:W-:Y:S01]  /*0320*/  SHF.R.S64 R14, RZ, 0x1d, R0 ;  /* 0x0000001dff0e7819 */ /* 0x000fe20000001000 */
[----:B------:R-:W2:Y:S01]  /*0330*/  LDG.E.64 R4, desc[UR4][R4.64] ;  /* 0x0000000404047981 */ /* 0x000ea2000c1e1b00 */
[----:B------:R-:W-:Y:S02]  /*0340*/  SHF.R.S64 R13, RZ, 0x1d, R12 ;  /* 0x0000001dff0d7819 */ /* 0x000fe4000000100c */
[----:B------:R-:W-:Y:S01]  /*0350*/  SHF.R.S32.HI R15, RZ, 0x1d, R0 ;  /* 0x0000001dff0f7819 */ /* 0x000fe20000011400 */
[----:B------:R-:W3:Y:S01]  /*0360*/  LDG.E.64 R28, desc[UR4][R6.64] ;  /* 0x00000004061c7981 */ /* 0x000ee2000c1e1b00 */
[----:B------:R-:W-:-:S02]  /*0370*/  SHF.R.S32.HI R0, RZ, 0x1d, R12 ;  /* 0x0000001dff007819 */ /* 0x000fc4000001140c */
[----:B0-----:R-:W-:Y:S02]  /*0380*/  IADD3 R18, P0, PT, R14, UR6, RZ ;  /* 0x000000060e127c10 */ /* 0x001fe4000ff1e0ff */
[----:B------:R-:W-:Y:S02]  /*0390*/  IADD3 R16, P1, PT, R13, UR6, RZ ;  /* 0x000000060d107c10 */ /* 0x000fe4000ff3e0ff */
[----:B------:R-:W-:Y:S02]  /*03a0*/  IADD3.X R19, PT, PT, R15, UR7, RZ, P0, !PT ;  /* 0x000000070f137c10 */ /* 0x000fe400087fe4ff */
[----:B------:R-:W-:Y:S02]  /*03b0*/  IADD3.X R17, PT, PT, R0, UR7, RZ, P1, !PT ;  /* 0x0000000700117c10 */ /* 0x000fe40008ffe4ff */
[----:B------:R-:W-:Y:S02]  /*03c0*/  IADD3 R22, P0, PT, R32, UR6, RZ ;  /* 0x0000000620167c10 */ /* 0x000fe4000ff1e0ff */
[----:B------:R-:W4:Y:S02]  /*03d0*/  LDG.E.64 R18, desc[UR4][R18.64] ;  /* 0x0000000412127981 */ /* 0x000f24000c1e1b00 */
[----:B------:R-:W-:Y:S01]  /*03e0*/  IADD3.X R23, PT, PT, R27, UR7, RZ, P0, !PT ;  /* 0x000000071b177c10 */ /* 0x000fe200087fe4ff */
[----:B------:R-:W0:Y:S01]  /*03f0*/  LDCU.64 UR6, c[0x0][0x3b8] ;  /* 0x00007700ff0677ac */ /* 0x000e220008000a00 */
[----:B------:R-:W4:Y:S04]  /*0400*/  LDG.E.64 R16, desc[UR4][R16.64] ;  /* 0x0000000410107981 */ /* 0x000f28000c1e1b00 */
[----:B------:R-:W5:Y:S01]  /*0410*/  LDG.E.64 R22, desc[UR4][R22.64] ;  /* 0x0000000416167981 */ /* 0x000f62000c1e1b00 */
[----:B0-----:R-:W-:-:S02]  /*0420*/  IADD3 R14, P0, PT, R14, UR6, RZ ;  /* 0x000000060e0e7c10 */ /* 0x001fc4000ff1e0ff */
[----:B------:R-:W-:Y:S02]  /*0430*/  IADD3 R12, P1, PT, R13, UR6, RZ ;  /* 0x000000060d0c7c10 */ /* 0x000fe4000ff3e0ff */
[----:B------:R-:W-:Y:S02]  /*0440*/  IADD3.X R15, PT, PT, R15, UR7, RZ, P0, !PT ;  /* 0x000000070f0f7c10 */ /* 0x000fe400087fe4ff */
[----:B------:R-:W-:Y:S02]  /*0450*/  IADD3.X R13, PT, PT, R0, UR7, RZ, P1, !PT ;  /* 0x00000007000d7c10 */ /* 0x000fe40008ffe4ff */
[----:B------:R-:W-:Y:S02]  /*0460*/  IADD3 R32, P0, PT, R32, UR6, RZ ;  /* 0x0000000620207c10 */ /* 0x000fe4000ff1e0ff */
[----:B------:R-:W5:Y:S02]  /*0470*/  LDG.E.64 R14, desc[UR4][R14.64] ;  /* 0x000000040e0e7981 */ /* 0x000f64000c1e1b00 */
[----:B------:R-:W-:-:S02]  /*0480*/  IADD3.X R33, PT, PT, R27, UR7, RZ, P0, !PT ;  /* 0x000000071b217c10 */ /* 0x000fc400087fe4ff */
[----:B------:R-:W5:Y:S04]  /*0490*/  LDG.E.64 R12, desc[UR4][R12.64] ;  /* 0x000000040c0c7981 */ /* 0x000f68000c1e1b00 */
[----:B------:R-:W5:Y:S01]  /*04a0*/  LDG.E.64 R6, desc[UR4][R32.64] ;  /* 0x0000000420067981 */ /* 0x000f62000c1e1b00 */
[----:B------:R-:W-:Y:S01]  /*04b0*/  BSSY.RECONVERGENT B1, `(.L_x_34) ;  /* 0x000001f000017945 */ /* 0x000fe20003800200 */
[C---:B--2---:R-:W-:Y:S02]  /*04c0*/  DADD R4, -R2.reuse, R4 ;  /* 0x0000000002047229 */ /* 0x044fe40000000104 */
[----:B---3--:R-:W-:Y:S02]  /*04d0*/  DADD R28, -R2, R28 ;  /* 0x00000000021c7229 */ /* 0x008fe4000000011c */
[----:B----4-:R-:W-:-:S02]  /*04e0*/  DADD R16, -R18, R16 ;  /* 0x0000000012107229 */ /* 0x010fc40000000110 */
        /* <DEDUP_REMOVED lines=26> */
[----:B------:R-:W-:Y:S05]  /*0690*/  CALL.REL.NOINC `($__internal_1_$__cuda_sm20_div_rn_f64_full) ;  /* 0x0000001c00b87944 */ /* 0x000fea0003c00000 */
.L_x_35:
[----:B------:R-:W-:Y:S05]  /*06a0*/  BSYNC.RECONVERGENT B1 ;  /* 0x0000000000017941 */ /* 0x000fea0003800200 */
.L_x_34:
        /* <DEDUP_REMOVED lines=19> */
[----:B------:R-:W-:Y:S01]  /*07e0*/  MOV R41, R3 ;  /* 0x0000000300297202 */ /* 0x000fe20000000f00 */
[----:B------:R-:W-:Y:S01]  /*07f0*/  IMAD.MOV.U32 R5, RZ, RZ, R15 ;  /* 0x000000ffff057224 */ /* 0x000fe200078e000f */
[----:B------:R-:W-:Y:S01]  /*0800*/  MOV R0, 0x830 ;  /* 0x0000083000007802 */ /* 0x000fe20000000f00 */
[----:B------:R-:W-:-:S07]  /*0810*/  IMAD.MOV.U32 R40, RZ, RZ, R2 ;  /* 0x000000ffff287224 */ /* 0x000fce00078e0002 */
[----:B------:R-:W-:Y:S05]  /*0820*/  CALL.REL.NOINC `($__internal_1_$__cuda_sm20_div_rn_f64_full) ;  /* 0x0000001c00547944 */ /* 0x000fea0003c00000 */
[----:B------:R-:W-:Y:S02]  /*0830*/  IMAD.MOV.U32 R6, RZ, RZ, R4 ;  /* 0x000000ffff067224 */ /* 0x000fe400078e0004 */
[----:B------:R-:W-:-:S07]  /*0840*/  IMAD.MOV.U32 R7, RZ, RZ, R5 ;  /* 0x000000ffff077224 */ /* 0x000fce00078e0005 */
.L_x_37:
[----:B------:R-:W-:Y:S05]  /*0850*/  BSYNC.RECONVERGENT B1 ;  /* 0x0000000000017941 */ /* 0x000fea0003800200 */
.L_x_36:
[----:B------:R0:W-:Y:S01]  /*0860*/  STG.E.64 desc[UR4][R8.64], R6 ;  /* 0x0000000608007986 */ /* 0x0001e2000c101b04 */
[----:B------:R-:W-:Y:S05]  /*0870*/  BRA `(.L_x_33) ;  /* 0x00000004005c7947 */ /* 0x000fea0003800000 */
.L_x_32:
[----:B------:R-:W-:-:S04]  /*0880*/  ISETP.NE.U32.AND P0, PT, R4, 0x2, PT ;  /* 0x000000020400780c */ /* 0x000fc80003f05070 */
[----:B------:R-:W-:-:S13]  /*0890*/  ISETP.NE.AND.EX P0, PT, R5, RZ, PT, P0 ;  /* 0x000000ff0500720c */ /* 0x000fda0003f05300 */
[----:B------:R-:W-:Y:S05]  /*08a0*/  @P0 BRA `(.L_x_33) ;  /* 0x0000000400500947 */ /* 0x000fea0003800000 */
[----:B------:R-:W0:Y:S01]  /*08b0*/  LDC.64 R6, c[0x0][0x3a8] ;  /* 0x0000ea00ff067b82 */ /* 0x000e220000000a00 */
[----:B------:R-:W-:Y:S01]  /*08c0*/  BSSY.RECONVERGENT B1, `(.L_x_38) ;  /* 0x0000009000017945 */ /* 0x000fe20003800200 */
[----:B------:R-:W-:-:S07]  /*08d0*/  IMAD.MOV.U32 R0, RZ, RZ, RZ ;  /* 0x000000ffff007224 */ /* 0x000fce00078e00ff */
.L_x_39:
        /* <DEDUP_REMOVED lines=8> */
.L_x_38:
[----:B------:R-:W-:Y:S05]  /*0960*/  @!P0 BRA `(.L_x_33) ;  /* 0x0000000400208947 */ /* 0x000fea0003800000 */
[----:B------:R-:W0:Y:S01]  /*0970*/  LDCU.64 UR6, c[0x0][0x390] ;  /* 0x00007200ff0677ac */ /* 0x000e220008000a00 */
[----:B------:R-:W-:Y:S01]  /*0980*/  IMAD.SHL.U32 R22, R5, 0x8, RZ ;  /* 0x0000000805167824 */ /* 0x000fe200078e00ff */
[----:B------:R-:W-:Y:S01]  /*0990*/  SHF.R.S32.HI R0, RZ, 0x1f, R5 ;  /* 0x0000001fff007819 */ /* 0x000fe20000011405 */
[----:B------:R-:W-:Y:S01]  /*09a0*/  IMAD.WIDE R18, R3, 0x8, R20 ;  /* 0x0000000803127825 */ /* 0x000fe200078e0214 */
[----:B------:R-:W2:Y:S02]  /*09b0*/  LDG.E.64 R16, desc[UR4][R20.64] ;  /* 0x0000000414107981 */ /* 0x000ea4000c1e1b00 */
[----:B------:R-:W-:Y:S02]  /*09c0*/  SHF.L.U64.HI R0, R5, 0x3, R0 ;  /* 0x0000000305007819 */ /* 0x000fe40000010200 */
[----:B------:R-:W3:Y:S04]  /*09d0*/  LDG.E.64 R14, desc[UR4][R18.64] ;  /* 0x00000004120e7981 */ /* 0x000ee8000c1e1b00 */
[----:B------:R-:W4:Y:S01]  /*09e0*/  LDG.E.64 R4, desc[UR4][R24.64] ;  /* 0x0000000418047981 */ /* 0x000f22000c1e1b00 */
[----:B0-----:R-:W-:-:S04]  /*09f0*/  IADD3 R6, P0, PT, R22, UR6, RZ ;  /* 0x0000000616067c10 */ /* 0x001fc8000ff1e0ff */
[----:B------:R-:W-:Y:S01]  /*0a00*/  IADD3.X R7, PT, PT, R0, UR7, RZ, P0, !PT ;  /* 0x0000000700077c10 */ /* 0x000fe200087fe4ff */
[----:B------:R-:W0:Y:S02]  /*0a10*/  LDCU.64 UR6, c[0x0][0x3b8] ;  /* 0x00007700ff0677ac */ /* 0x000e240008000a00 */
[----:B------:R-:W-:-:S03]  /*0a20*/  IMAD.WIDE R12, R3, 0x8, R6 ;  /* 0x00000008030c7825 */ /* 0x000fc600078e0206 */
[----:B------:R-:W2:Y:S04]  /*0a30*/  LDG.E.64 R6, desc[UR4][R6.64] ;  /* 0x0000000406067981 */ /* 0x000ea8000c1e1b00 */
[----:B------:R-:W3:Y:S01]  /*0a40*/  LDG.E.64 R12, desc[UR4][R12.64] ;  /* 0x000000040c0c7981 */ /* 0x000ee2000c1e1b00 */
[----:B0-----:R-:W-:-:S04]  /*0a50*/  IADD3 R22, P0, PT, R22, UR6, RZ ;  /* 0x0000000616167c10 */ /* 0x001fc8000ff1e0ff */
[----:B------:R-:W-:-:S05]  /*0a60*/  IADD3.X R23, PT, PT, R0, UR7, RZ, P0, !PT ;  /* 0x0000000700177c10 */ /* 0x000fca00087fe4ff */
[----:B------:R-:W4:Y:S01]  /*0a70*/  LDG.E.64 R2, desc[UR4][R22.64] ;  /* 0x0000000416027981 */ /* 0x000f22000c1e1b00 */
[----:B------:R-:W-:Y:S01]  /*0a80*/  BSSY.RECONVERGENT B1, `(.L_x_40) ;  /* 0x000001b000017945 */ /* 0x000fe20003800200 */
[----:B---3--:R-:W-:Y:S02]  /*0a90*/  DADD R14, -R12, R14 ;  /* 0x000000000c0e7229 */ /* 0x008fe4000000010e */
[----:B--2---:R-:W-:-:S06]  /*0aa0*/  DADD R16, -R6, R16 ;  /* 0x0000000006107229 */ /* 0x004fcc0000000110 */
[----:B------:R-:W-:-:S08]  /*0ab0*/  DMUL R18, R14, R14 ;  /* 0x0000000e0e127228 */ /* 0x000fd00000000000 */
[----:B------:R-:W-:-:S06]  /*0ac0*/  DFMA R12, R16, R16, R18 ;  /* 0x00000010100c722b */ /* 0x000fcc0000000012 */
[----:B------:R-:W0:Y:S01]  /*0ad0*/  MUFU.RCP64H R19, R13 ;  /* 0x0000000d00137308 */ /* 0x000e220000001800 */
[----:B------:R-:W-:-:S06]  /*0ae0*/  IMAD.MOV.U32 R18, RZ, RZ, 0x1 ;  /* 0x00000001ff127424 */ /* 0x000fcc00078e00ff */
        /* <DEDUP_REMOVED lines=20> */
.L_x_41:
[----:B------:R-:W-:Y:S05]  /*0c30*/  BSYNC.RECONVERGENT B1 ;  /* 0x0000000000017941 */ /* 0x000fea0003800200 */
.L_x_40:
        /* <DEDUP_REMOVED lines=17> */
[----:B------:R-:W-:Y:S01]  /*0d50*/  MOV R4, R14 ;  /* 0x0000000e00047202 */ /* 0x000fe20000000f00 */
[----:B------:R-:W-:Y:S01]  /*0d60*/  IMAD.MOV.U32 R5, RZ, RZ, R15 ;  /* 0x000000ffff057224 */ /* 0x000fe200078e000f */
[----:B------:R-:W-:Y:S01]  /*0d70*/  MOV R0, 0xdb0 ;  /* 0x00000db000007802 */ /* 0x000fe20000000f00 */
[----:B------:R-:W-:Y:S02]  /*0d80*/  IMAD.MOV.U32 R40, RZ, RZ, R12 ;  /* 0x000000ffff287224 */ /* 0x000fe400078e000c */
[----:B------:R-:W-:-:S07]  /*0d90*/  IMAD.MOV.U32 R41, RZ, RZ, R13 ;  /* 0x000000ffff297224 */ /* 0x000fce00078e000d */
[----:B------:R-:W-:Y:S05]  /*0da0*/  CALL.REL.NOINC `($__internal_1_$__cuda_sm20_div_rn_f64_full) ;  /* 0x0000001400f47944 */ /* 0x000fea0003c00000 */
[----:B------:R-:W-:Y:S02]  /*0db0*/  IMAD.MOV.U32 R2, RZ, RZ, R4 ;  /* 0x000000ffff027224 */ /* 0x000fe400078e0004 */
[----:B------:R-:W-:-:S07]  /*0dc0*/  IMAD.MOV.U32 R3, RZ, RZ, R5 ;  /* 0x000000ffff037224 */ /* 0x000fce00078e0005 */
.L_x_43:
[----:B------:R-:W-:Y:S05]  /*0dd0*/  BSYNC.RECONVERGENT B1 ;  /* 0x0000000000017941 */ /* 0x000fea0003800200 */
.L_x_42:
[----:B------:R1:W-:Y:S02]  /*0de0*/  STG.E.64 desc[UR4][R8.64], R2 ;  /* 0x0000000208007986 */ /* 0x0003e4000c101b04 */
.L_x_33:
[----:B------:R-:W-:Y:S05]  /*0df0*/  BSYNC.RECONVERGENT B0 ;  /* 0x0000000000007941 */ /* 0x000fea0003800200 */
.L_x_31:
[----:B------:R-:W2:Y:S01]  /*0e00*/  LDC.64 R12, c[0x0][0x398] ;  /* 0x0000e600ff0c7b82 */ /* 0x000ea20000000a00 */
[----:B------:R-:W3:Y:S04]  /*0e10*/  LDG.E.64 R4, desc[UR4][R20.64] ;  /* 0x0000000414047981 */ /* 0x000ee8000c1e1b00 */
[----:B------:R-:W4:Y:S03]  /*0e20*/  LDG.E.64 R22, desc[UR4][R24.64] ;  /* 0x0000000418167981 */ /* 0x000f26000c1e1b00 */
[----:B-1----:R-:W0:Y:S01]  /*0e30*/  LDC R3, c[0x0][0x380] ;  /* 0x0000e000ff037b82 */ /* 0x002e220000000800 */
        /* <DEDUP_REMOVED lines=28> */
[----:B----4-:R-:W-:-:S08]  /*1000*/  DFMA R28, R30, R32, R28 ;  /* 0x000000201e1c722b */ /* 0x010fd0000000001c */
[----:B-----5:R-:W-:Y:S01]  /*1010*/  DFMA R28, R34, R14, R28 ;  /* 0x0000000e221c722b */ /* 0x020fe2000000001c */
[----:B------:R-:W-:-:S06]  /*1020*/  IMAD.WIDE R14, R3, 0x8, R12 ;  /* 0x00000008030e7825 */ /* 0x000fcc00078e020c */
[----:B------:R-:W-:Y:S04]  /*1030*/  STG.E.64 desc[UR4][R14.64], R28 ;  /* 0x0000001c0e007986 */ /* 0x000fe8000c101b04 */
[----:B------:R-:W2:Y:S04]  /*1040*/  LDG.E.64 R20, desc[UR4][R24.64] ;  /* 0x0000000418147981 */ /* 0x000ea8000c1e1b00 */
[----:B0-----:R-:W2:Y:S04]  /*1050*/  LDG.E.64 R22, desc[UR4][R10.64] ;  /* 0x000000040a167981 */ /* 0x001ea8000c1e1b00 */
[----:B------:R-:W3:Y:S01]  /*1060*/  LDG.E.64 R30, desc[UR4][R8.64] ;  /* 0x00000004081e7981 */ /* 0x000ee2000c1e1b00 */
[----:B------:R-:W-:-:S02]  /*1070*/  DADD R18, -R4, R18 ;  /* 0x0000000004127229 */ /* 0x000fc40000000112 */
[----:B------:R-:W-:-:S06]  /*1080*/  DADD R16, -R6, R16 ;  /* 0x0000000006107229 */ /* 0x000fcc0000000110 */
[----:B--2---:R-:W-:-:S08]  /*1090*/  DFMA R18, R22, R18, R20 ;  /* 0x000000121612722b */ /* 0x004fd00000000014 */
[----:B---3--:R-:W-:Y:S01]  /*10a0*/  DFMA R30, R30, R16, R18 ;  /* 0x000000101e1e722b */ /* 0x008fe20000000012 */
[----:B------:R-:W-:Y:S01]  /*10b0*/  IMAD.WIDE R16, R3, 0x8, R14 ;  /* 0x0000000803107825 */ /* 0x000fe200078e020e */
[----:B------:R-:W0:Y:S05]  /*10c0*/  LDC.64 R18, c[0x0][0x3c8] ;  /* 0x0000f200ff127b82 */ /* 0x000e2a0000000a00 */
[----:B------:R1:W-:Y:S04]  /*10d0*/  STG.E.64 desc[UR4][R16.64], R30 ;  /* 0x0000001e10007986 */ /* 0x0003e8000c101b04 */
[----:B------:R-:W2:Y:S01]  /*10e0*/  LDG.E.64 R4, desc[UR4][R14.64] ;  /* 0x000000040e047981 */ /* 0x000ea2000c1e1b00 */
[----:B0-----:R-:W-:Y:S01]  /*10f0*/  IMAD.WIDE R18, R26, 0x8, R18 ;  /* 0x000000081a127825 */ /* 0x001fe200078e0212 */
[----:B--2---:R-:W-:Y:S01]  /*1100*/  DADD R4, R30, R4 ;  /* 0x000000001e047229 */ /* 0x004fe20000000004 */
[----:B-1----:R-:W0:Y:S07]  /*1110*/  LDC.64 R30, c[0x0][0x3b0] ;  /* 0x0000ec00ff1e7b82 */ /* 0x002e2e0000000a00 */
[----:B------:R-:W-:-:S07]  /*1120*/  DMUL R4, R4, 0.5 ;  /* 0x3fe0000004047828 */ /* 0x000fce0000000000 */
[----:B------:R1:W-:Y:S04]  /*1130*/  STG.E.64 desc[UR4][R18.64], R4 ;  /* 0x0000000412007986 */ /* 0x0003e8000c101b04 */
[----:B------:R-:W2:Y:S04]  /*1140*/  LDG.E.64 R6, desc[UR4][R16.64] ;  /* 0x0000000410067981 */ /* 0x000ea8000c1e1b00 */
[----:B------:R-:W2:Y:S02]  /*1150*/  LDG.E.64 R20, desc[UR4][R12.64] ;  /* 0x000000040c147981 */ /* 0x000ea4000c1e1b00 */
[----:B--2---:R-:W-:Y:S01]  /*1160*/  DADD R6, R6, R20 ;  /* 0x0000000006067229 */ /* 0x004fe20000000014 */
[----:B------:R-:W-:-:S07]  /*1170*/  IMAD.WIDE R20, R3, 0x8, R18 ;  /* 0x0000000803147825 */ /* 0x000fce00078e0212 */
[----:B------:R-:W-:-:S07]  /*1180*/  DMUL R6, R6, 0.5 ;  /* 0x3fe0000006067828 */ /* 0x000fce0000000000 */
[----:B------:R2:W-:Y:S04]  /*1190*/  STG.E.64 desc[UR4][R20.64], R6 ;  /* 0x0000000614007986 */ /* 0x0005e8000c101b04 */
[----:B------:R-:W3:Y:S04]  /*11a0*/  LDG.E.64 R22, desc[UR4][R12.64] ;  /* 0x000000040c167981 */ /* 0x000ee8000c1e1b00 */
[----:B------:R-:W3:Y:S01]  /*11b0*/  LDG.E.64 R28, desc[UR4][R14.64] ;  /* 0x000000040e1c7981 */ /* 0x000ee2000c1e1b00 */
[----:B0-----:R-:W-:-:S04]  /*11c0*/  IMAD.WIDE R26, R26, 0x8, R30 ;  /* 0x000000081a1a7825 */ /* 0x001fc800078e021e */
[----:B------:R-:W-:Y:S01]  /*11d0*/  IMAD.WIDE R30, R3, 0x8, R26 ;  /* 0x00000008031e7825 */ /* 0x000fe200078e021a */
[----:B---3--:R-:W-:-:S08]  /*11e0*/  DADD R22, R22, R28 ;  /* 0x0000000016167229 */ /* 0x008fd0000000001c */
[----:B-1----:R-:W-:Y:S01]  /*11f0*/  DMUL R4, R22, 0.5 ;  /* 0x3fe0000016047828 */ /* 0x002fe20000000000 */
[----:B------:R-:W-:-:S06]  /*1200*/  IMAD.WIDE R22, R3, 0x8, R20 ;  /* 0x0000000803167825 */ /* 0x000fcc00078e0214 */
[----:B------:R0:W-:Y:S04]  /*1210*/  STG.E.64 desc[UR4][R22.64], R4 ;  /* 0x0000000416007986 */ /* 0x0001e8000c101b04 */
[----:B------:R-:W3:Y:S04]  /*1220*/  LDG.E.64 R28, desc[UR4][R26.64] ;  /* 0x000000041a1c7981 */ /* 0x000ee8000c1e1b00 */
[----:B--2---:R-:W2:Y:S01]  /*1230*/  LDG.E.64 R6, desc[UR4][R30.64] ;  /* 0x000000041e067981 */ /* 0x004ea2000c1e1b00 */
[----:B------:R-:W-:-:S03]  /*1240*/  IMAD.WIDE R2, R3, 0x8, R30 ;  /* 0x0000000803027825 */ /* 0x000fc600078e021e */
[----:B------:R-:W4:Y:S04]  /*1250*/  LDG.E.64 R24, desc[UR4][R24.64] ;  /* 0x0000000418187981 */ /* 0x000f28000c1e1b00 */
[----:B------:R-:W5:Y:S04]  /*1260*/  LDG.E.64 R32, desc[UR4][R2.64] ;  /* 0x0000000402207981 */ /* 0x000f68000c1e1b00 */
[----:B------:R-:W4:Y:S01]  /*1270*/  LDG.E.64 R26, desc[UR4][R12.64] ;  /* 0x000000040c1a7981 */ /* 0x000f22000c1e1b00 */
[----:B---3--:R-:W-:-:S13]  /*1280*/  ISETP.GE.AND P2, PT, R29, RZ, PT ;  /* 0x000000ff1d00720c */ /* 0x008fda0003f46270 */
[----:B------:R-:W0:Y:S01]  /*1290*/  @P2 LDC.64 R34, c[0x0][0x3b8] ;  /* 0x0000ee00ff222b82 */ /* 0x000e220000000a00 */
[----:B--2---:R-:W-:Y:S02]  /*12a0*/  ISETP.GE.AND P1, PT, R7, RZ, PT ;  /* 0x000000ff0700720c */ /* 0x004fe40003f26270 */
[----:B-----5:R-:W-:-:S11]  /*12b0*/  ISETP.GE.AND P0, PT, R33, RZ, PT ;  /* 0x000000ff2100720c */ /* 0x020fd60003f06270 */
[----:B------:R-:W1:Y:S01]  /*12c0*/  @P1 LDC.64 R36, c[0x0][0x3b8] ;  /* 0x0000ee00ff241b82 */ /* 0x000e620000000a00 */
[----:B0-----:R-:W-:-:S04]  /*12d0*/  @P2 LEA R4, P3, R28, R34, 0x3 ;  /* 0x000000221c042211 */ /* 0x001fc800078618ff */
[----:B------:R-:W-:-:S03]  /*12e0*/  @P2 LEA.HI.X R5, R28, R35, R29, 0x3, P3 ;  /* 0x000000231c052211 */ /* 0x000fc600018f1c1d */
[----:B------:R-:W0:Y:S03]  /*12f0*/  @P0 LDC.64 R28, c[0x0][0x3b8] ;  /* 0x0000ee00ff1c0b82 */ /* 0x000e260000000a00 */
[----:B------:R-:W2:Y:S01]  /*1300*/  @P2 LDG.E.64 R4, desc[UR4][R4.64] ;  /* 0x0000000404042981 */ /* 0x000ea2000c1e1b00 */
[----:B-1----:R-:W-:-:S04]  /*1310*/  @P1 LEA R2, P3, R6, R36, 0x3 ;  /* 0x0000002406021211 */ /* 0x002fc800078618ff */
[----:B------:R-:W-:-:S06]  /*1320*/  @P1 LEA.HI.X R3, R6, R37, R7, 0x3, P3 ;  /* 0x0000002506031211 */ /* 0x000fcc00018f1c07 */
[----:B------:R-:W3:Y:S01]  /*1330*/  @P1 LDG.E.64 R2, desc[UR4][R2.64] ;  /* 0x0000000402021981 */ /* 0x000ee2000c1e1b00 */
[----:B0-----:R-:W-:-:S04]  /*1340*/  @P0 LEA R6, P3, R32, R28, 0x3 ;  /* 0x0000001c20060211 */ /* 0x001fc800078618ff */
[----:B------:R-:W-:-:S06]  /*1350*/  @P0 LEA.HI.X R7, R32, R29, R33, 0x3, P3 ;  /* 0x0000001d20070211 */ /* 0x000fcc00018f1c21 */
[----:B------:R-:W5:Y:S01]  /*1360*/  @P0 LDG.E.64 R6, desc[UR4][R6.64] ;  /* 0x0000000406060981 */ /* 0x000f62000c1e1b00 */
[----:B----4-:R-:W-:Y:S01]  /*1370*/  @P2 IMAD.MOV.U32 R0, RZ, RZ, R25 ;  /* 0x000000ffff002224 */ /* 0x010fe200078e0019 */
[----:B------:R-:W-:-:S06]  /*1380*/  DADD R26, -R24, R26 ;  /* 0x00000000181a7229 */ /* 0x000fcc000000011a */
[----:B------:R-:W0:Y:S01]  /*1390*/  MUFU.RCP64H R31, R27 ;  /* 0x0000001b001f7308 */ /* 0x000e220000001800 */
[----:B------:R-:W-:Y:S01]  /*13a0*/  MOV R30, 0x1 ;  /* 0x00000001001e7802 */ /* 0x000fe20000000f00 */
[----:B------:R-:W-:Y:S01]  /*13b0*/  BSSY.RECONVERGENT B0, `(.L_x_44) ;  /* 0x0000051000007945 */ /* 0x000fe20003800200 */
[----:B--2---:R-:W-:Y:S01]  /*13c0*/  @P2 DSETP.MAX.AND P3, P4, R24, R4, PT ;  /* 0x000000041800222a */ /* 0x004fe20003c6f000 */
[----:B------:R-:W-:-:S05]  /*13d0*/  @P2 IMAD.MOV.U32 R29, RZ, RZ, R5 ;  /* 0x000000ffff1d2224 */ /* 0x000fca00078e0005 */
[----:B------:R-:W-:Y:S01]  /*13e0*/  @P2 FSEL R28, R0, R29, P3 ;  /* 0x0000001d001c2208 */ /* 0x000fe20001800000 */
[----:B------:R-:W-:Y:S01]  /*13f0*/  @P2 IMAD.MOV.U32 R0, RZ, RZ, R24 ;  /* 0x000000ffff002224 */ /* 0x000fe200078e0018 */
[----:B------:R-:W-:Y:S01]  /*1400*/  @P2 LOP3.LUT R33, R29, 0x80000, RZ, 0xfc, !PT ;  /* 0x000800001d212812 */ /* 0x000fe200078efcff */
[----:B------:R-:W-:-:S03]  /*1410*/  @P2 IMAD.MOV.U32 R29, RZ, RZ, R4 ;  /* 0x000000ffff1d2224 */ /* 0x000fc600078e0004 */
[----:B------:R-:W-:Y:S02]  /*1420*/  @P2 SEL R35, R33, R28, P4 ;  /* 0x0000001c21232207 */ /* 0x000fe40002000000 */
[----:B------:R-:W-:Y:S01]  /*1430*/  @P2 SEL R0, R0, R29, P3 ;  /* 0x0000001d00002207 */ /* 0x000fe20001800000 */
[----:B------:R-:W-:Y:S02]  /*1440*/  IMAD.MOV.U32 R28, RZ, RZ, R24 ;  /* 0x000000ffff1c7224 */ /* 0x000fe400078e0018 */
[----:B------:R-:W-:Y:S02]  /*1450*/  IMAD.MOV.U32 R29, RZ, RZ, R25 ;  /* 0x000000ffff1d7224 */ /* 0x000fe400078e0019 */
[----:B------:R-:W-:Y:S02]  /*1460*/  @P2 IMAD.MOV.U32 R28, RZ, RZ, R0 ;  /* 0x000000ffff1c2224 */ /* 0x000fe400078e0000 */
[----:B------:R-:W-:Y:S01]  /*1470*/  @P2 IMAD.MOV.U32 R29, RZ, RZ, R35 ;  /* 0x000000ffff1d2224 */ /* 0x000fe200078e0023 */
[----:B0-----:R-:W-:Y:S01]  /*1480*/  DFMA R32, -R26, R30, 1 ;  /* 0x3ff000001a20742b */ /* 0x001fe2000000011e */
[----:B---3--:R-:W-:-:S02]  /*1490*/  @P1 IMAD.MOV.U32 R35, RZ, RZ, R3 ;  /* 0x000000ffff231224 */ /* 0x008fc400078e0003 */
[----:B------:R-:W-:Y:S02]  /*14a0*/  @P1 IMAD.MOV.U32 R0, RZ, RZ, R29 ;  /* 0x000000ffff001224 */ /* 0x000fe400078e001d */
[----:B------:R-:W-:Y:S01]  /*14b0*/  @P1 DSETP.MAX.AND P3, P4, R28, R2, PT ;  /* 0x000000021c00122a */ /* 0x000fe20003c6f000 */
[----:B------:R-:W-:-:S05]  /*14c0*/  @P1 LOP3.LUT R37, R35, 0x80000, RZ, 0xfc, !PT ;  /* 0x0008000023251812 */ /* 0x000fca00078efcff */
[----:B------:R-:W-:Y:S01]  /*14d0*/  @P1 FSEL R34, R0, R35, P3 ;  /* 0x0000002300221208 */ /* 0x000fe20001800000 */
[----:B------:R-:W-:Y:S02]  /*14e0*/  @P1 IMAD.MOV.U32 R35, RZ, RZ, R2 ;  /* 0x000000ffff231224 */ /* 0x000fe400078e0002 */
[----:B------:R-:W-:Y:S01]  /*14f0*/  @P1 IMAD.MOV.U32 R0, RZ, RZ, R28 ;  /* 0x000000ffff001224 */ /* 0x000fe200078e001c */
[----:B------:R-:W-:Y:S01]  /*1500*/  DFMA R32, R32, R32, R32 ;  /* 0x000000202020722b */ /* 0x000fe20000000020 */
[----:B------:R-:W-:-:S03]  /*1510*/  @P1 SEL R29, R37, R34, P4 ;  /* 0x00000022251d1207 */ /* 0x000fc60002000000 */
[----:B------:R-:W-:Y:S02]  /*1520*/  @P1 SEL R28, R0, R35, P3 ;  /* 0x00000023001c1207 */ /* 0x000fe40001800000 */
[----:B------:R-:W-:Y:S02]  /*1530*/  @P0 IMAD.MOV.U32 R0, RZ, RZ, R29 ;  /* 0x000000ffff000224 */ /* 0x000fe400078e001d */
[----:B------:R-:W-:Y:S02]  /*1540*/  DFMA R32, R30, R32, R30 ;  /* 0x000000201e20722b */ /* 0x000fe4000000001e */
[----:B-----5:R-:W-:Y:S01]  /*1550*/  @P0 DSETP.MAX.AND P3, P4, R28, R6, PT ;  /* 0x000000061c00022a */ /* 0x020fe20003c6f000 */
[----:B------:R-:W-:Y:S02]  /*1560*/  @P0 IMAD.MOV.U32 R31, RZ, RZ, R7 ;  /* 0x000000ffff1f0224 */ /* 0x000fe400078e0007 */
[----:B------:R-:W-:-:S03]  /*1570*/  @P0 IMAD.MOV.U32 R35, RZ, RZ, R6 ;  /* 0x000000ffff230224 */ /* 0x000fc600078e0006 */
[----:B------:R-:W-:Y:S01]  /*1580*/  @P0 FSEL R34, R0, R31, P3 ;  /* 0x0000001f00220208 */ /* 0x000fe20001800000 */
[----:B------:R-:W-:Y:S01]  /*1590*/  @P0 IMAD.MOV.U32 R0, RZ, RZ, R28 ;  /* 0x000000ffff000224 */ /* 0x000fe200078e001c */
[----:B------:R-:W-:Y:S01]  /*15a0*/  @P0 LOP3.LUT R37, R31, 0x80000, RZ, 0xfc, !PT ;  /* 0x000800001f250812 */ /* 0x000fe200078efcff */
[----:B------:R-:W-:-:S03]  /*15b0*/  DFMA R30, -R26, R32, 1 ;  /* 0x3ff000001a1e742b */ /* 0x000fc60000000120 */
[----:B------:R-:W-:Y:S02]  /*15c0*/  @P0 SEL R28, R0, R35, P3 ;  /* 0x00000023001c0207 */ /* 0x000fe40001800000 */
[----:B------:R-:W-:Y:S01]  /*15d0*/  @P0 SEL R29, R37, R34, P4 ;  /* 0x00000022251d0207 */ /* 0x000fe20002000000 */
[----:B------:R-:W-:Y:S01]  /*15e0*/  @P2 DSETP.MIN.AND P3, P4, R24, R4, PT ;  /* 0x000000041800222a */ /* 0x000fe20003c60000 */
[----:B------:R-:W-:Y:S01]  /*15f0*/  @P2 IMAD.MOV.U32 R0, RZ, RZ, R25 ;  /* 0x000000ffff002224 */ /* 0x000fe200078e0019 */
[----:B------:R-:W-:Y:S01]  /*1600*/  @P2 MOV R37, R5 ;  /* 0x0000000500252202 */ /* 0x000fe20000000f00 */
[----:B------:R-:W-:Y:S01]  /*1610*/  @P2 IMAD.MOV.U32 R35, RZ, RZ, R4 ;  /* 0x000000ffff232224 */ /* 0x000fe200078e0004 */
[----:B------:R-:W-:Y:S02]  /*1620*/  DFMA R4, R32, R30, R32 ;  /* 0x0000001e2004722b */ /* 0x000fe40000000020 */
[----:B------:R-:W-:Y:S01]  /*1630*/  @P2 FSEL R30, R0, R37, P3 ;  /* 0x00000025001e2208 */ /* 0x000fe20001800000 */
[----:B------:R-:W-:Y:S01]  /*1640*/  @P2 IMAD.MOV.U32 R0, RZ, RZ, R24 ;  /* 0x000000ffff002224 */ /* 0x000fe200078e0018 */
[----:B------:R-:W-:Y:S01]  /*1650*/  @P2 LOP3.LUT R37, R37, 0x80000, RZ, 0xfc, !PT ;  /* 0x0008000025252812 */ /* 0x000fe200078efcff */
[----:B------:R-:W-:-:S03]  /*1660*/  DADD R28, -R24, R28 ;  /* 0x00000000181c7229 */ /* 0x000fc6000000011c */
[----:B------:R-:W-:Y:S02]  /*1670*/  @P2 SEL R35, R0, R35, P3 ;  /* 0x0000002300232207 */ /* 0x000fe40001800000 */
[----:B------:R-:W-:Y:S01]  /*1680*/  @P2 SEL R0, R37, R30, P4 ;  /* 0x0000001e25002207 */ /* 0x000fe20002000000 */
[----:B------:R-:W-:Y:S02]  /*1690*/  IMAD.MOV.U32 R30, RZ, RZ, R24 ;  /* 0x000000ffff1e7224 */ /* 0x000fe400078e0018 */
[----:B------:R-:W-:Y:S02]  /*16a0*/  IMAD.MOV.U32 R31, RZ, RZ, R25 ;  /* 0x000000ffff1f7224 */ /* 0x000fe400078e0019 */
[----:B------:R-:W-:Y:S02]  /*16b0*/  @P2 IMAD.MOV.U32 R30, RZ, RZ, R35 ;  /* 0x000000ffff1e2224 */ /* 0x000fe400078e0023 */
[----:B------:R-:W-:Y:S01]  /*16c0*/  @P2 IMAD.MOV.U32 R31, RZ, RZ, R0 ;  /* 0x000000ffff1f2224 */ /* 0x000fe200078e0000 */
[----:B------:R-:W-:Y:S01]  /*16d0*/  DMUL R32, R28, R4 ;  /* 0x000000041c207228 */ /* 0x000fe20000000000 */
[----:B------:R-:W-:-:S02]  /*16e0*/  @P1 IMAD.MOV.U32 R35, RZ, RZ, R3 ;  /* 0x000000ffff231224 */ /* 0x000fc400078e0003 */
[----:B------:R-:W-:Y:S02]  /*16f0*/  @P1 IMAD.MOV.U32 R0, RZ, RZ, R31 ;  /* 0x000000ffff001224 */ /* 0x000fe400078e001f */
[----:B------:R-:W-:Y:S01]  /*1700*/  @P1 DSETP.MIN.AND P2, P3, R30, R2, PT ;  /* 0x000000021e00122a */ /* 0x000fe20003b40000 */
[----:B------:R-:W-:-:S05]  /*1710*/  @P1 LOP3.LUT R37, R35, 0x80000, RZ, 0xfc, !PT ;  /* 0x0008000023251812 */ /* 0x000fca00078efcff */
[----:B------:R-:W-:Y:S01]  /*1720*/  @P1 FSEL R36, R0, R35, P2 ;  /* 0x0000002300241208 */ /* 0x000fe20001000000 */
[----:B------:R-:W-:Y:S01]  /*1730*/  DFMA R34, -R26, R32, R28 ;  /* 0x000000201a22722b */ /* 0x000fe2000000011c */
[----:B------:R-:W-:Y:S02]  /*1740*/  @P1 IMAD.MOV.U32 R0, RZ, RZ, R30 ;  /* 0x000000ffff001224 */ /* 0x000fe400078e001e */
[----:B------:R-:W-:-:S03]  /*1750*/  @P1 SEL R31, R37, R36, P3 ;  /* 0x00000024251f1207 */ /* 0x000fc60001800000 */
[----:B------:R-:W-:Y:S02]  /*1760*/  @P1 SEL R30, R0, R2, P2 ;  /* 0x00000002001e1207 */ /* 0x000fe40001000000 */
[----:B------:R-:W-:Y:S01]  /*1770*/  DFMA R4, R4, R34, R32 ;  /* 0x000000220404722b */ /* 0x000fe20000000020 */
[----:B------:R-:W-:Y:S02]  /*1780*/  @P0 IMAD.MOV.U32 R3, RZ, RZ, R7 ;  /* 0x000000ffff030224 */ /* 0x000fe400078e0007 */
[----:B------:R-:W-:Y:S01]  /*1790*/  @P0 IMAD.MOV.U32 R0, RZ, RZ, R31 ;  /* 0x000000ffff000224 */ /* 0x000fe200078e001f */
[----:B------:R-:W-:-:S06]  /*17a0*/  @P0 DSETP.MIN.AND P1, P2, R30, R6, PT ;  /* 0x000000061e00022a */ /* 0x000fcc0003a20000 */
[----:B------:R-:W-:Y:S01]  /*17b0*/  @P0 FSEL R2, R0, R3, P1 ;  /* 0x0000000300020208 */ /* 0x000fe20000800000 */
[----:B------:R-:W-:Y:S01]  /*17c0*/  FFMA R7, RZ, R27, R5 ;  /* 0x0000001bff077223 */ /* 0x000fe20000000005 */
[----:B------:R-:W-:Y:S02]  /*17d0*/  @P0 LOP3.LUT R3, R3, 0x80000, RZ, 0xfc, !PT ;  /* 0x0008000003030812 */ /* 0x000fe400078efcff */
[----:B------:R-:W-:Y:S02]  /*17e0*/  @P0 MOV R0, R30 ;  /* 0x0000001e00000202 */ /* 0x000fe40000000f00 */
[----:B------:R-:W-:Y:S02]  /*17f0*/  @P0 SEL R31, R3, R2, P2 ;  /* 0x00000002031f0207 */ /* 0x000fe40001000000 */
[----:B------:R-:W-:Y:S02]  /*1800*/  @P0 SEL R30, R0, R6, P1 ;  /* 0x00000006001e0207 */ /* 0x000fe40000800000 */
[----:B------:R-:W-:-:S02]  /*1810*/  FSETP.GT.AND P0, PT, |R7|, 1.469367938527859385e-39, PT ;  /* 0x001000000700780b */ /* 0x000fc40003f04200 */
[----:B------:R-:W-:Y:S01]  /*1820*/  FSETP.GEU.AND P1, PT, |R29|, 6.5827683646048100446e-37, PT ;  /* 0x036000001d00780b */ /* 0x000fe20003f2e200 */
[----:B------:R-:W-:Y:S02]  /*1830*/  DSETP.GT.AND P4, PT, R26, RZ, PT ;  /* 0x000000ff1a00722a */ /* 0x000fe40003f84000 */
[----:B------:R-:W-:-:S10]  /*1840*/  DADD R30, -R24, R30 ;  /* 0x00000000181e7229 */ /* 0x000fd4000000011e */
[----:B------:R-:W-:Y:S05]  /*1850*/  @P0 BRA P1, `(.L_x_45) ;  /* 0x0000000000180947 */ /* 0x000fea0000800000 */
[----:B------:R-:W-:Y:S01]  /*1860*/  IMAD.MOV.U32 R4, RZ, RZ, R28 ;  /* 0x000000ffff047224 */ /* 0x000fe200078e001c */
[----:B------:R-:W-:Y:S01]  /*1870*/  MOV R0, 0x18c0 ;  /* 0x000018c000007802 */ /* 0x000fe20000000f00 */
[----:B------:R-:W-:Y:S02]  /*1880*/  IMAD.MOV.U32 R5, RZ, RZ, R29 ;  /* 0x000000ffff057224 */ /* 0x000fe400078e001d */
[----:B------:R-:W-:Y:S02]  /*1890*/  IMAD.MOV.U32 R40, RZ, RZ, R26 ;  /* 0x000000ffff287224 */ /* 0x000fe400078e001a */
[----:B------:R-:W-:-:S07]  /*18a0*/  IMAD.MOV.U32 R41, RZ, RZ, R27 ;  /* 0x000000ffff297224 */ /* 0x000fce00078e001b */
[----:B------:R-:W-:Y:S05]  /*18b0*/  CALL.REL.NOINC `($__internal_1_$__cuda_sm20_div_rn_f64_full) ;  /* 0x0000000c00307944 */ /* 0x000fea0003c00000 */
.L_x_45:
[----:B------:R-:W-:Y:S05]  /*18c0*/  BSYNC.RECONVERGENT B0 ;  /* 0x0000000000007941 */ /* 0x000fea0003800200 */
.L_x_44:
        /* <DEDUP_REMOVED lines=24> */
[----:B------:R-:W-:Y:S02]  /*1a50*/  IMAD.MOV.U32 R6, RZ, RZ, R4 ;  /* 0x000000ffff067224 */ /* 0x000fe400078e0004 */
[----:B------:R-:W-:-:S07]  /*1a60*/  IMAD.MOV.U32 R7, RZ, RZ, R5 ;  /* 0x000000ffff077224 */ /* 0x000fce00078e0005 */
.L_x_47:
[----:B------:R-:W-:Y:S05]  /*1a70*/  BSYNC.RECONVERGENT B0 ;  /* 0x0000000000007941 */ /* 0x000fea0003800200 */
.L_x_46:
[----:B------:R-:W2:Y:S01]  /*1a80*/  LDG.E.64 R32, desc[UR4][R14.64] ;  /* 0x000000040e207981 */ /* 0x000ea2000c1e1b00 */
[----:B------:R-:W-:Y:S01]  /*1a90*/  MOV R4, 0x1 ;  /* 0x0000000100047802 */ /* 0x000fe20000000f00 */
[----:B------:R-:W0:Y:S01]  /*1aa0*/  LDCU.64 UR6, c[0x0][0x388] ;  /* 0x00007100ff0677ac */ /* 0x000e220008000a00 */
[----:B------:R-:W-:Y:S01]  /*1ab0*/  FSEL R2, R6, R2, !P5 ;  /* 0x0000000206027208 */ /* 0x000fe20006800000 */
[----:B------:R-:W-:Y:S01]  /*1ac0*/  BSSY.RECONVERGENT B0, `(.L_x_48) ;  /* 0x000001e000007945 */ /* 0x000fe20003800200 */
[----:B------:R-:W-:Y:S02]  /*1ad0*/  FSEL R3, R7, R3, !P5 ;  /* 0x0000000307037208 */ /* 0x000fe40006800000 */
[----:B------:R-:W-:-:S04]  /*1ae0*/  FSETP.GEU.AND P1, PT, |R29|, 6.5827683646048100446e-37, PT ;  /* 0x036000001d00780b */ /* 0x000fc80003f2e200 */
[----:B0-----:R-:W-:-:S08]  /*1af0*/  DMUL R2, R2, UR6 ;  /* 0x0000000602027c28 */ /* 0x001fd00008000000 */
[----:B------:R-:W-:Y:S02]  /*1b00*/  DSETP.MIN.AND P2, P3, R2, 1, PT ;  /* 0x3ff000000200742a */ /* 0x000fe40003b40000 */
[----:B------:R-:W-:Y:S01]  /*1b10*/  IMAD.MOV.U32 R0, RZ, RZ, R3 ;  /* 0x000000ffff007224 */ /* 0x000fe200078e0003 */
[----:B--2---:R-:W-:-:S06]  /*1b20*/  DADD R32, -R24, R32 ;  /* 0x0000000018207229 */ /* 0x004fcc0000000120 */
[----:B------:R-:W0:Y:S02]  /*1b30*/  MUFU.RCP64H R5, R33 ;  /* 0x0000002100057308 */ /* 0x000e240000001800 */
[C---:B------:R-:W-:Y:S02]  /*1b40*/  DSETP.GT.AND P4, PT, R32.reuse, RZ, PT ;  /* 0x000000ff2000722a */ /* 0x040fe40003f84000 */
        /* <DEDUP_REMOVED lines=8> */
[----:B------:R-:W-:Y:S01]  /*1bd0*/  IMAD.MOV.U32 R7, RZ, RZ, 0x80000 ;  /* 0x00080000ff077424 */ /* 0x000fe200078e00ff */
[----:B------:R-:W-:Y:S02]  /*1be0*/  FSEL R35, R0, 1.875, P2 ;  /* 0x3ff0000000237808 */ /* 0x000fe40001000000 */
[----:B------:R-:W-:Y:S02]  /*1bf0*/  SEL R34, R2, RZ, P2 ;  /* 0x000000ff02227207 */ /* 0x000fe40001000000 */
[----:B------:R-:W-:-:S04]  /*1c00*/  @P3 LOP3.LUT R35, R7, 0x3ff00000, RZ, 0xfc, !PT ;  /* 0x3ff0000007233812 */ /* 0x000fc800078efcff */
        /* <DEDUP_REMOVED lines=9> */
.L_x_49:
[----:B------:R-:W-:Y:S05]  /*1ca0*/  BSYNC.RECONVERGENT B0 ;  /* 0x0000000000007941 */ /* 0x000fea0003800200 */
.L_x_48:
        /* <DEDUP_REMOVED lines=24> */
[----:B------:R-:W-:Y:S01]  /*1e30*/  MOV R6, R4 ;  /* 0x0000000400067202 */ /* 0x000fe20000000f00 */
[----:B------:R-:W-:-:S07]  /*1e40*/  IMAD.MOV.U32 R7, RZ, RZ, R5 ;  /* 0x000000ffff077224 */ /* 0x000fce00078e0005 */
.L_x_51:
[----:B------:R-:W-:Y:S05]  /*1e50*/  BSYNC.RECONVERGENT B0 ;  /* 0x0000000000007941 */ /* 0x000fea0003800200 */
.L_x_50:
[----:B------:R-:W2:Y:S01]  /*1e60*/  LDG.E.64 R36, desc[UR4][R16.64] ;  /* 0x0000000410247981 */ /* 0x000ea2000c1e1b00 */
[----:B------:R-:W-:Y:S01]  /*1e70*/  IMAD.MOV.U32 R4, RZ, RZ, 0x1 ;  /* 0x00000001ff047424 */ /* 0x000fe200078e00ff */
[----:B------:R-:W0:Y:S01]  /*1e80*/  LDCU.64 UR6, c[0x0][0x388] ;  /* 0x00007100ff0677ac */ /* 0x000e220008000a00 */
[----:B------:R-:W-:Y:S01]  /*1e90*/  FSEL R6, R6, R3, !P5 ;  /* 0x0000000306067208 */ /* 0x000fe20006800000 */
[----:B------:R-:W-:Y:S01]  /*1ea0*/  IMAD.MOV.U32 R40, RZ, RZ, 0x80000 ;  /* 0x00080000ff287424 */ /* 0x000fe200078e00ff */
[----:B------:R-:W-:Y:S01]  /*1eb0*/  FSEL R7, R7, R2, !P5 ;  /* 0x0000000207077208 */ /* 0x000fe20006800000 */
[----:B------:R-:W-:Y:S05]  /*1ec0*/  BSSY.RECONVERGENT B0, `(.L_x_52) ;  /* 0x0000023000007945 */ /* 0x000fea0003800200 */
[----:B0-----:R-:W-:-:S08]  /*1ed0*/  DMUL R2, R6, UR6 ;  /* 0x0000000606027c28 */ /* 0x001fd00008000000 */
[----:B------:R-:W-:Y:S02]  /*1ee0*/  DSETP.MIN.AND P0, P1, R2, 1, PT ;  /* 0x3ff000000200742a */ /* 0x000fe40003900000 */
[----:B------:R-:W-:-:S04]  /*1ef0*/  IMAD.MOV.U32 R0, RZ, RZ, R3 ;  /* 0x000000ffff007224 */ /* 0x000fc800078e0003 */
[----:B------:R-:W-:Y:S02]  /*1f00*/  SEL R2, R2, RZ, P0 ;  /* 0x000000ff02027207 */ /* 0x000fe40000000000 */
[----:B------:R-:W-:Y:S01]  /*1f10*/  FSEL R41, R0, 1.875, P0 ;  /* 0x3ff0000000297808 */ /* 0x000fe20000000000 */
[----:B------:R-:W-:-:S05]  /*1f20*/  IMAD.MOV.U32 R0, RZ, RZ, R34 ;  /* 0x000000ffff007224 */ /* 0x000fca00078e0022 */
[----:B------:R-:W-:Y:S02]  /*1f30*/  @P1 LOP3.LUT R41, R40, 0x3ff00000, RZ, 0xfc, !PT ;  /* 0x3ff0000028291812 */ /* 0x000fe400078efcff */
[----:B------:R-:W-:-:S03]  /*1f40*/  FSETP.GEU.AND P1, PT, |R29|, 6.5827683646048100446e-37, PT ;  /* 0x036000001d00780b */ /* 0x000fc60003f2e200 */
[----:B------:R-:W-:-:S06]  /*1f50*/  IMAD.MOV.U32 R3, RZ, RZ, R41 ;  /* 0x000000ffff037224 */ /* 0x000fcc00078e0029 */
[----:B------:R-:W-:-:S06]  /*1f60*/  DSETP.MIN.AND P2, P3, R34, R2, PT ;  /* 0x000000022200722a */ /* 0x000fcc0003b40000 */
[----:B------:R-:W-:Y:S01]  /*1f70*/  SEL R34, R0, R2, P2 ;  /* 0x0000000200227207 */ /* 0x000fe20001000000 */
        /* <DEDUP_REMOVED lines=12> */
[----:B------:R-:W-:Y:S01]  /*2040*/  FSETP.GT.AND P0, PT, |R6|, 1.469367938527859385e-39, PT ;  /* 0x001000000600780b */ /* 0x000fe20003f04200 */
[----:B------:R-:W-:-:S05]  /*2050*/  IMAD.MOV.U32 R6, RZ, RZ, R3 ;  /* 0x000000ffff067224 */ /* 0x000fca00078e0003 */
[----:B------:R-:W-:Y:S02]  /*2060*/  FSEL R35, R35, R6, P2 ;  /* 0x0000000623237208 */ /* 0x000fe40001000000 */
[----:B------:R-:W-:-:S05]  /*2070*/  @P3 LOP3.LUT R35, R6, 0x80000, RZ, 0xfc, !PT ;  /* 0x0008000006233812 */ /* 0x000fca00078efcff */
[----:B------:R-:W-:Y:S05]  /*2080*/  @P0 BRA P1, `(.L_x_53) ;  /* 0x0000000000180947 */ /* 0x000fea0000800000 */
[----:B------:R-:W-:Y:S01]  /*2090*/  IMAD.MOV.U32 R4, RZ, RZ, R28 ;  /* 0x000000ffff047224 */ /* 0x000fe200078e001c */
[----:B------:R-:W-:Y:S01]  /*20a0*/  MOV R0, 0x20f0 ;  /* 0x000020f000007802 */ /* 0x000fe20000000f00 */
[----:B------:R-:W-:Y:S02]  /*20b0*/  IMAD.MOV.U32 R5, RZ, RZ, R29 ;  /* 0x000000ffff057224 */ /* 0x000fe400078e001d */
[----:B------:R-:W-:Y:S02]  /*20c0*/  IMAD.MOV.U32 R40, RZ, RZ, R36 ;  /* 0x000000ffff287224 */ /* 0x000fe400078e0024 */
[----:B------:R-:W-:-:S07]  /*20d0*/  IMAD.MOV.U32 R41, RZ, RZ, R37 ;  /* 0x000000ffff297224 */ /* 0x000fce00078e0025 */
[----:B------:R-:W-:Y:S05]  /*20e0*/  CALL.REL.NOINC `($__internal_1_$__cuda_sm20_div_rn_f64_full) ;  /* 0x0000000400247944 */ /* 0x000fea0003c00000 */
.L_x_53:
[----:B------:R-:W-:Y:S05]  /*20f0*/  BSYNC.RECONVERGENT B0 ;  /* 0x0000000000007941 */ /* 0x000fea0003800200 */
.L_x_52:
[----:B------:R-:W0:Y:S01]  /*2100*/  MUFU.RCP64H R3, R37 ;  /* 0x0000002500037308 */ /* 0x000e220000001800 */
[----:B------:R-:W-:Y:S01]  /*2110*/  MOV R2, 0x1 ;  /* 0x0000000100027802 */ /* 0x000fe20000000f00 */
[----:B------:R-:W-:Y:S01]  /*2120*/  BSSY.RECONVERGENT B0, `(.L_x_54) ;  /* 0x0000018000007945 */ /* 0x000fe20003800200 */
[----:B------:R-:W-:Y:S01]  /*2130*/  FSETP.GEU.AND P1, PT, |R31|, 6.5827683646048100446e-37, PT ;  /* 0x036000001f00780b */ /* 0x000fe20003f2e200 */
        /* <DEDUP_REMOVED lines=22> */
.L_x_55:
[----:B------:R-:W-:Y:S05]  /*22a0*/  BSYNC.RECONVERGENT B0 ;  /* 0x0000000000007941 */ /* 0x000fea0003800200 */
.L_x_54:
        /* <DEDUP_REMOVED lines=17> */
[----:B------:R-:W-:-:S04]  /*23c0*/  @P1 LOP3.LUT R29, R7, 0x80000, RZ, 0xfc, !PT ;  /* 0x00080000071d1812 */ /* 0x000fc800078efcff */
[----:B------:R-:W-:-:S06]  /*23d0*/  MOV R3, R29 ;  /* 0x0000001d00037202 */ /* 0x000fcc0000000f00 */
        /* <DEDUP_REMOVED lines=11> */
[----:B------:R-:W3:Y:S02]  /*2490*/  LDG.E.64 R24, desc[UR4][R14.64] ;  /* 0x000000040e187981 */ /* 0x000ee4000c1e1b00 */
[----:B---3--:R-:W-:-:S08]  /*24a0*/  DADD R24, R2, R24 ;  /* 0x0000000002187229 */ /* 0x008fd00000000018 */
[----:B------:R-:W-:-:S07]  /*24b0*/  DMUL R24, R24, 0.5 ;  /* 0x3fe0000018187828 */ /* 0x000fce0000000000 */
[----:B------:R-:W-:Y:S04]  /*24c0*/  STG.E.64 desc[UR4][R18.64], R24 ;  /* 0x0000001812007986 */ /* 0x000fe8000c101b04 */
[----:B0-----:R-:W3:Y:S04]  /*24d0*/  LDG.E.64 R4, desc[UR4][R16.64] ;  /* 0x0000000410047981 */ /* 0x001ee8000c1e1b00 */
[----:B------:R-:W3:Y:S02]  /*24e0*/  LDG.E.64 R10, desc[UR4][R12.64] ;  /* 0x000000040c0a7981 */ /* 0x000ee4000c1e1b00 */
[----:B---3--:R-:W-:-:S08]  /*24f0*/  DADD R4, R4, R10 ;  /* 0x0000000004047229 */ /* 0x008fd0000000000a */
[----:B------:R-:W-:-:S07]  /*2500*/  DMUL R4, R4, 0.5 ;  /* 0x3fe0000004047828 */ /* 0x000fce0000000000 */
[----:B------:R-:W-:Y:S04]  /*2510*/  STG.E.64 desc[UR4][R20.64], R4 ;  /* 0x0000000414007986 */ /* 0x000fe8000c101b04 */
[----:B-1----:R-:W3:Y:S04]  /*2520*/  LDG.E.64 R6, desc[UR4][R12.64] ;  /* 0x000000040c067981 */ /* 0x002ee8000c1e1b00 */
[----:B--2---:R-:W3:Y:S02]  /*2530*/  LDG.E.64 R2, desc[UR4][R14.64] ;  /* 0x000000040e027981 */ /* 0x004ee4000c1e1b00 */
[----:B---3--:R-:W-:-:S08]  /*2540*/  DADD R2, R6, R2 ;  /* 0x0000000006027229 */ /* 0x008fd00000000002 */
[----:B------:R-:W-:-:S07]  /*2550*/  DMUL R2, R2, 0.5 ;  /* 0x3fe0000002027828 */ /* 0x000fce0000000000 */
[----:B------:R-:W-:Y:S01]  /*2560*/  STG.E.64 desc[UR4][R22.64], R2 ;  /* 0x0000000216007986 */ /* 0x000fe2000c101b04 */
[----:B------:R-:W-:Y:S05]  /*2570*/  EXIT ;  /* 0x000000000000794d */ /* 0x000fea0003800000 */
        .weak           $__internal_1_$__cuda_sm20_div_rn_f64_full
        .type           $__internal_1_$__cuda_sm20_div_rn_f64_full,@function
        .size           $__internal_1_$__cuda_sm20_div_rn_f64_full,(.L_x_63 - $__internal_1_$__cuda_sm20_div_rn_f64_full)
$__internal_1_$__cuda_sm20_div_rn_f64_full:
[C---:B------:R-:W-:Y:S01]  /*2580*/  FSETP.GEU.AND P0, PT, |R41|.reuse, 1.469367938527859385e-39, PT ;  /* 0x001000002900780b */ /* 0x040fe20003f0e200 */
[----:B------:R-:W-:Y:S01]  /*2590*/  IMAD.MOV.U32 R43, RZ, RZ, R5 ;  /* 0x000000ffff2b7224 */ /* 0x000fe200078e0005 */
[C---:B------:R-:W-:Y:S01]  /*25a0*/  LOP3.LUT R38, R41.reuse, 0x800fffff, RZ, 0xc0, !PT ;  /* 0x800fffff29267812 */ /* 0x040fe200078ec0ff */
[----:B------:R-:W-:Y:S01]  /*25b0*/  IMAD.MOV.U32 R44, RZ, RZ, 0x1 ;  /* 0x00000001ff2c7424 */ /* 0x000fe200078e00ff */
[----:B------:R-:W-:Y:S01]  /*25c0*/  LOP3.LUT R5, R41, 0x7ff00000, RZ, 0xc0, !PT ;  /* 0x7ff0000029057812 */ /* 0x000fe200078ec0ff */
[----:B------:R-:W-:Y:S01]  /*25d0*/  IMAD.MOV.U32 R42, RZ, RZ, R4 ;  /* 0x000000ffff2a7224 */ /* 0x000fe200078e0004 */
[----:B------:R-:W-:Y:S01]  /*25e0*/  LOP3.LUT R39, R38, 0x3ff00000, RZ, 0xfc, !PT ;  /* 0x3ff0000026277812 */ /* 0x000fe200078efcff */
[----:B------:R-:W-:Y:S01]  /*25f0*/  IMAD.MOV.U32 R38, RZ, RZ, R40 ;  /* 0x000000ffff267224 */ /* 0x000fe200078e0028 */
[C---:B------:R-:W-:Y:S01]  /*2600*/  FSETP.GEU.AND P1, PT, |R43|.reuse, 1.469367938527859385e-39, PT ;  /* 0x001000002b00780b */ /* 0x040fe20003f2e200 */
[----:B------:R-:W-:Y:S01]  /*2610*/  BSSY.RECONVERGENT B2, `(.L_x_56) ;  /* 0x0000057000027945 */ /* 0x000fe20003800200 */
[----:B------:R-:W-:-:S02]  /*2620*/  LOP3.LUT R6, R43, 0x7ff00000, RZ, 0xc0, !PT ;  /* 0x7ff000002b067812 */ /* 0x000fc400078ec0ff */
[----:B------:R-:W-:Y:S01]  /*2630*/  LOP3.LUT R4, R43, 0x7ff00000, RZ, 0xc0, !PT ;  /* 0x7ff000002b047812 */ /* 0x000fe200078ec0ff */
[----:B------:R-:W-:-:S03]  /*2640*/  @!P0 DMUL R38, R40, 8.98846567431157953865e+307 ;  /* 0x7fe0000028268828 */ /* 0x000fc60000000000 */
[----:B------:R-:W-:-:S03]  /*2650*/  ISETP.GE.U32.AND P3, PT, R4, R5, PT ;  /* 0x000000050400720c */ /* 0x000fc60003f66070 */
[----:B------:R-:W0:Y:S02]  /*2660*/  MUFU.RCP64H R45, R39 ;  /* 0x00000027002d7308 */ /* 0x000e240000001800 */
[----:B------:R-:W-:Y:S02]  /*2670*/  @!P1 LOP3.LUT R7, R41, 0x7ff00000, RZ, 0xc0, !PT ;  /* 0x7ff0000029079812 */ /* 0x000fe400078ec0ff */
[----:B------:R-:W-:Y:S02]  /*2680*/  @!P0 LOP3.LUT R5, R39, 0x7ff00000, RZ, 0xc0, !PT ;  /* 0x7ff0000027058812 */ /* 0x000fe400078ec0ff */
[----:B------:R-:W-:Y:S01]  /*2690*/  @!P1 ISETP.GE.U32.AND P2, PT, R6, R7, PT ;  /* 0x000000070600920c */ /* 0x000fe20003f46070 */
[----:B------:R-:W-:-:S05]  /*26a0*/  IMAD.MOV.U32 R7, RZ, RZ, 0x1ca00000 ;  /* 0x1ca00000ff077424 */ /* 0x000fca00078e00ff */
[C---:B------:R-:W-:Y:S02]  /*26b0*/  @!P1 SEL R6, R7.reuse, 0x63400000, !P2 ;  /* 0x6340000007069807 */ /* 0x040fe40005000000 */
[----:B------:R-:W-:Y:S02]  /*26c0*/  SEL R7, R7, 0x63400000, !P3 ;  /* 0x6340000007077807 */ /* 0x000fe40005800000 */
[----:B------:R-:W-:Y:S01]  /*26d0*/  @!P1 LOP3.LUT R6, R6, 0x80000000, R43, 0xf8, !PT ;  /* 0x8000000006069812 */ /* 0x000fe200078ef82b */
[----:B0-----:R-:W-:-:S08]  /*26e0*/  DFMA R48, R44, -R38, 1 ;  /* 0x3ff000002c30742b */ /* 0x001fd00000000826 */
[----:B------:R-:W-:-:S08]  /*26f0*/  DFMA R48, R48, R48, R48 ;  /* 0x000000303030722b */ /* 0x000fd00000000030 */
[----:B------:R-:W-:Y:S01]  /*2700*/  DFMA R48, R44, R48, R44 ;  /* 0x000000302c30722b */ /* 0x000fe2000000002c */
[----:B------:R-:W-:Y:S01]  /*2710*/  LOP3.LUT R45, R7, 0x800fffff, R43, 0xf8, !PT ;  /* 0x800fffff072d7812 */ /* 0x000fe200078ef82b */
[----:B------:R-:W-:Y:S01]  /*2720*/  IMAD.MOV.U32 R44, RZ, RZ, R42 ;  /* 0x000000ffff2c7224 */ /* 0x000fe200078e002a */
[----:B------:R-:W-:Y:S01]  /*2730*/  @!P1 LOP3.LUT R7, R6, 0x100000, RZ, 0xfc, !PT ;  /* 0x0010000006079812 */ /* 0x000fe200078efcff */
[----:B------:R-:W-:-:S04]  /*2740*/  @!P1 IMAD.MOV.U32 R6, RZ, RZ, RZ ;  /* 0x000000ffff069224 */ /* 0x000fc800078e00ff */
[----:B------:R-:W-:Y:S02]  /*2750*/  DFMA R46, R48, -R38, 1 ;  /* 0x3ff00000302e742b */ /* 0x000fe40000000826 */
[----:B------:R-:W-:-:S06]  /*2760*/  @!P1 DFMA R44, R44, 2, -R6 ;  /* 0x400000002c2c982b */ /* 0x000fcc0000000806 */
[----:B------:R-:W-:-:S04]  /*2770*/  DFMA R48, R48, R46, R48 ;  /* 0x0000002e3030722b */ /* 0x000fc80000000030 */
[----:B------:R-:W-:-:S04]  /*2780*/  @!P1 LOP3.LUT R4, R45, 0x7ff00000, RZ, 0xc0, !PT ;  /* 0x7ff000002d049812 */ /* 0x000fc800078ec0ff */
[----:B------:R-:W-:Y:S01]  /*2790*/  DMUL R46, R48, R44 ;  /* 0x0000002c302e7228 */ /* 0x000fe20000000000 */
        /* <DEDUP_REMOVED lines=8> */
[----:B------:R-:W-:Y:S01]  /*2820*/  IMAD.MOV.U32 R6, RZ, RZ, 0x1ca00000 ;  /* 0x1ca00000ff067424 */ /* 0x000fe200078e00ff */
[----:B------:R-:W-:-:S04]  /*2830*/  LOP3.LUT R5, R41, 0x7ff00000, RZ, 0xc0, !PT ;  /* 0x7ff0000029057812 */ /* 0x000fc800078ec0ff */
[CC--:B------:R-:W-:Y:S02]  /*2840*/  VIADDMNMX R7, R4.reuse, -R5.reuse, 0xb9600000, !PT ;  /* 0xb960000004077446 */ /* 0x0c0fe40007800905 */
[----:B------:R-:W-:Y:S01]  /*2850*/  ISETP.GE.U32.AND P0, PT, R4, R5, PT ;  /* 0x000000050400720c */ /* 0x000fe20003f06070 */
[----:B------:R-:W-:Y:S01]  /*2860*/  IMAD.MOV.U32 R4, RZ, RZ, RZ ;  /* 0x000000ffff047224 */ /* 0x000fe200078e00ff */
[----:B------:R-:W-:Y:S02]  /*2870*/  VIMNMX R7, PT, PT, R7, 0x46a00000, PT ;  /* 0x46a0000007077848 */ /* 0x000fe40003fe0100 */
[----:B------:R-:W-:-:S05]  /*2880*/  SEL R6, R6, 0x63400000, !P0 ;  /* 0x6340000006067807 */ /* 0x000fca0004000000 */
[----:B------:R-:W-:-:S05]  /*2890*/  IMAD.IADD R6, R7, 0x1, -R6 ;  /* 0x0000000107067824 */ /* 0x000fca00078e0a06 */
[----:B------:R-:W-:-:S06]  /*28a0*/  IADD3 R5, PT, PT, R6, 0x7fe00000, RZ ;  /* 0x7fe0000006057810 */ /* 0x000fcc0007ffe0ff */
        /* <DEDUP_REMOVED lines=10> */
[----:B------:R-:W-:Y:S01]  /*2950*/  DMUL.RP R4, R46, R4 ;  /* 0x000000042e047228 */ /* 0x000fe20000008000 */
[----:B------:R-:W-:Y:S01]  /*2960*/  IMAD.MOV.U32 R38, RZ, RZ, RZ ;  /* 0x000000ffff267224 */ /* 0x000fe200078e00ff */
[----:B------:R-:W-:-:S05]  /*2970*/  IADD3 R6, PT, PT, -R6, -0x43300000, RZ ;  /* 0xbcd0000006067810 */ /* 0x000fca0007ffe1ff */
[----:B------:R-:W-:-:S03]  /*2980*/  DFMA R38, R48, -R38, R46 ;  /* 0x800000263026722b */ /* 0x000fc6000000002e */
[----:B------:R-:W-:-:S07]  /*2990*/  LOP3.LUT R40, R5, R40, RZ, 0x3c, !PT ;  /* 0x0000002805287212 */ /* 0x000fce00078e3cff */
[----:B------:R-:W-:-:S04]  /*29a0*/  FSETP.NEU.AND P0, PT, |R39|, R6, PT ;  /* 0x000000062700720b */ /* 0x000fc80003f0d200 */
[----:B------:R-:W-:Y:S02]  /*29b0*/  FSEL R4, R4, R48, !P0 ;  /* 0x0000003004047208 */ /* 0x000fe40004000000 */
[----:B------:R-:W-:-:S03]  /*29c0*/  FSEL R5, R40, R49, !P0 ;  /* 0x0000003128057208 */ /* 0x000fc60004000000 */
[----:B------:R-:W-:Y:S02]  /*29d0*/  IMAD.MOV.U32 R48, RZ, RZ, R4 ;  /* 0x000000ffff307224 */ /* 0x000fe400078e0004 */
[----:B------:R-:W-:Y:S01]  /*29e0*/  IMAD.MOV.U32 R49, RZ, RZ, R5 ;  /* 0x000000ffff317224 */ /* 0x000fe200078e0005 */
[----:B------:R-:W-:Y:S06]  /*29f0*/  BRA `(.L_x_58) ;  /* 0x0000000000607947 */ /* 0x000fec0003800000 */
.L_x_57:
[----:B------:R-:W-:-:S14]  /*2a00*/  DSETP.NAN.AND P0, PT, R42, R42, PT ;  /* 0x0000002a2a00722a */ /* 0x000fdc0003f08000 */
[----:B------:R-:W-:Y:S05]  /*2a10*/  @P0 BRA `(.L_x_59) ;  /* 0x00000000004c0947 */ /* 0x000fea0003800000 */
[----:B------:R-:W-:-:S14]  /*2a20*/  DSETP.NAN.AND P0, PT, R40, R40, PT ;  /* 0x000000282800722a */ /* 0x000fdc0003f08000 */
[----:B------:R-:W-:Y:S05]  /*2a30*/  @P0 BRA `(.L_x_60) ;  /* 0x0000000000340947 */ /* 0x000fea0003800000 */
[----:B------:R-:W-:Y:S01]  /*2a40*/  ISETP.NE.AND P0, PT, R4, R5, PT ;  /* 0x000000050400720c */ /* 0x000fe20003f05270 */
[----:B------:R-:W-:Y:S02]  /*2a50*/  IMAD.MOV.U32 R48, RZ, RZ, 0x0 ;  /* 0x00000000ff307424 */ /* 0x000fe400078e00ff */
[----:B------:R-:W-:-:S10]  /*2a60*/  IMAD.MOV.U32 R49, RZ, RZ, -0x80000 ;  /* 0xfff80000ff317424 */ /* 0x000fd400078e00ff */
[----:B------:R-:W-:Y:S05]  /*2a70*/  @!P0 BRA `(.L_x_58) ;  /* 0x0000000000408947 */ /* 0x000fea0003800000 */
[----:B------:R-:W-:Y:S02]  /*2a80*/  ISETP.NE.AND P0, PT, R4, 0x7ff00000, PT ;  /* 0x7ff000000400780c */ /* 0x000fe40003f05270 */
[----:B------:R-:W-:Y:S02]  /*2a90*/  LOP3.LUT R41, R43, 0x80000000, R41, 0x48, !PT ;  /* 0x800000002b297812 */ /* 0x000fe400078e4829 */
[----:B------:R-:W-:-:S13]  /*2aa0*/  ISETP.EQ.OR P0, PT, R5, RZ, !P0 ;  /* 0x000000ff0500720c */ /* 0x000fda0004702670 */
[----:B------:R-:W-:Y:S01]  /*2ab0*/  @P0 LOP3.LUT R4, R41, 0x7ff00000, RZ, 0xfc, !PT ;  /* 0x7ff0000029040812 */ /* 0x000fe200078efcff */
[----:B------:R-:W-:Y:S01]  /*2ac0*/  @!P0 IMAD.MOV.U32 R48, RZ, RZ, RZ ;  /* 0x000000ffff308224 */ /* 0x000fe200078e00ff */
[----:B------:R-:W-:Y:S01]  /*2ad0*/  @P0 MOV R48, RZ ;  /* 0x000000ff00300202 */ /* 0x000fe20000000f00 */
[----:B------:R-:W-:Y:S02]  /*2ae0*/  @!P0 IMAD.MOV.U32 R49, RZ, RZ, R41 ;  /* 0x000000ffff318224 */ /* 0x000fe400078e0029 */
[----:B------:R-:W-:Y:S01]  /*2af0*/  @P0 IMAD.MOV.U32 R49, RZ, RZ, R4 ;  /* 0x000000ffff310224 */ /* 0x000fe200078e0004 */
[----:B------:R-:W-:Y:S06]  /*2b00*/  BRA `(.L_x_58) ;  /* 0x00000000001c7947 */ /* 0x000fec0003800000 */
.L_x_60:
[----:B------:R-:W-:Y:S01]  /*2b10*/  LOP3.LUT R5, R41, 0x80000, RZ, 0xfc, !PT ;  /* 0x0008000029057812 */ /* 0x000fe200078efcff */
[----:B------:R-:W-:-:S04]  /*2b20*/  IMAD.MOV.U32 R48, RZ, RZ, R40 ;  /* 0x000000ffff307224 */ /* 0x000fc800078e0028 */
[----:B------:R-:W-:Y:S01]  /*2b30*/  IMAD.MOV.U32 R49, RZ, RZ, R5 ;  /* 0x000000ffff317224 */ /* 0x000fe200078e0005 */
[----:B------:R-:W-:Y:S06]  /*2b40*/  BRA `(.L_x_58) ;  /* 0x00000000000c7947 */ /* 0x000fec0003800000 */
.L_x_59:
[----:B------:R-:W-:Y:S01]  /*2b50*/  LOP3.LUT R5, R43, 0x80000, RZ, 0xfc, !PT ;  /* 0x000800002b057812 */ /* 0x000fe200078efcff */
[----:B------:R-:W-:-:S04]  /*2b60*/  IMAD.MOV.U32 R48, RZ, RZ, R42 ;  /* 0x000000ffff307224 */ /* 0x000fc800078e002a */
[----:B------:R-:W-:-:S07]  /*2b70*/  IMAD.MOV.U32 R49, RZ, RZ, R5 ;  /* 0x000000ffff317224 */ /* 0x000fce00078e0005 */
.L_x_58:
[----:B------:R-:W-:Y:S05]  /*2b80*/  BSYNC.RECONVERGENT B2 ;  /* 0x0000000000027941 */ /* 0x000fea0003800200 */
.L_x_56:
[----:B------:R-:W-:Y:S02]  /*2b90*/  IMAD.MOV.U32 R6, RZ, RZ, R0 ;  /* 0x000000ffff067224 */ /* 0x000fe400078e0000 */
[----:B------:R-:W-:Y:S02]  /*2ba0*/  IMAD.MOV.U32 R7, RZ, RZ, 0x0 ;  /* 0x00000000ff077424 */ /* 0x000fe400078e00ff */
[----:B------:R-:W-:Y:S02]  /*2bb0*/  IMAD.MOV.U32 R4, RZ, RZ, R48 ;  /* 0x000000ffff047224 */ /* 0x000fe400078e0030 */
[----:B------:R-:W-:Y:S01]  /*2bc0*/  IMAD.MOV.U32 R5, RZ, RZ, R49 ;  /* 0x000000ffff057224 */ /* 0x000fe200078e0031 */
[----:B------:R-:W-:Y:S06]  /*2bd0*/  RET.REL.NODEC R6 `(_Z44extrapolate_second_order_and_limit_by_vertexidPdS_PlS0_S0_S_S_S_S_S_) ;  /* 0xffffffd406087950 */ /* 0x000fec0003c3ffff */
.L_x_61:
        /* <DEDUP_REMOVED lines=10> */
.L_x_63:


//--------------------- .nv.shared.reserved.0     --------------------------
	.section	.nv.shared.reserved.0,"aw",@nobits
	.weak		__nv_reservedSMEM_offset_0_alias
	.size		__nv_reservedSMEM_offset_0_alias, 0, 64
	.other		__nv_reservedSMEM_offset_0_alias,@"STO_CUDA_RESERVED_SHARED STV_DEFAULT"
__nv_reservedSMEM_offset_0_alias:
	.zero		0
	.zero		64


//--------------------- .nv.constant0._Z42extrapolate_second_order_and_limit_by_edgeidPdS_PlS0_S0_S_S_S_S_S_ --------------------------
	.section	.nv.constant0._Z42extrapolate_second_order_and_limit_by_edgeidPdS_PlS0_S0_S_S_S_S_S_,"a",@progbits
	.sectionflags	@""
	.align	4
.nv.constant0._Z42extrapolate_second_order_and_limit_by_edgeidPdS_PlS0_S0_S_S_S_S_S_:
	.zero		992


//--------------------- .nv.constant0._Z44extrapolate_second_order_and_limit_by_vertexidPdS_PlS0_S0_S_S_S_S_S_ --------------------------
	.section	.nv.constant0._Z44extrapolate_second_order_and_limit_by_vertexidPdS_PlS0_S0_S_S_S_S_S_,"a",@progbits
	.sectionflags	@""
	.align	4
.nv.constant0._Z44extrapolate_second_order_and_limit_by_vertexidPdS_PlS0_S0_S_S_S_S_S_:
	.zero		992


//--------------------- SYMBOLS --------------------------

	.type		.nv.reservedSmem.offset0,@object
	.size		.nv.reservedSmem.offset0,0x4
